//
// Generated by NVIDIA NVVM Compiler
//
// Compiler Build ID: CL-36424714
// Cuda compilation tools, release 13.0, V13.0.88
// Based on NVVM 20.0.0
//

.version 9.0
.target sm_100
.address_size 64

	// .globl	_Z19sgemm_shared_mem_2dILi128ELi128ELi8ELi8ELi8EEviiifPKfS1_fPf
// _ZZ19sgemm_shared_mem_2dILi128ELi128ELi8ELi8ELi8EEviiifPKfS1_fPfE6a_smem has been demoted
// _ZZ19sgemm_shared_mem_2dILi128ELi128ELi8ELi8ELi8EEviiifPKfS1_fPfE6b_smem has been demoted

.visible .entry _Z19sgemm_shared_mem_2dILi128ELi128ELi8ELi8ELi8EEviiifPKfS1_fPf(
	.param .u32 _Z19sgemm_shared_mem_2dILi128ELi128ELi8ELi8ELi8EEviiifPKfS1_fPf_param_0,
	.param .u32 _Z19sgemm_shared_mem_2dILi128ELi128ELi8ELi8ELi8EEviiifPKfS1_fPf_param_1,
	.param .u32 _Z19sgemm_shared_mem_2dILi128ELi128ELi8ELi8ELi8EEviiifPKfS1_fPf_param_2,
	.param .f32 _Z19sgemm_shared_mem_2dILi128ELi128ELi8ELi8ELi8EEviiifPKfS1_fPf_param_3,
	.param .u64 .ptr .align 1 _Z19sgemm_shared_mem_2dILi128ELi128ELi8ELi8ELi8EEviiifPKfS1_fPf_param_4,
	.param .u64 .ptr .align 1 _Z19sgemm_shared_mem_2dILi128ELi128ELi8ELi8ELi8EEviiifPKfS1_fPf_param_5,
	.param .f32 _Z19sgemm_shared_mem_2dILi128ELi128ELi8ELi8ELi8EEviiifPKfS1_fPf_param_6,
	.param .u64 .ptr .align 1 _Z19sgemm_shared_mem_2dILi128ELi128ELi8ELi8ELi8EEviiifPKfS1_fPf_param_7
)
{
	.reg .pred 	%p<4>;
	.reg .b32 	%r<121>;
	.reg .b32 	%f<541>;
	.reg .b64 	%rd<217>;
	// demoted variable
	.shared .align 4 .b8 _ZZ19sgemm_shared_mem_2dILi128ELi128ELi8ELi8ELi8EEviiifPKfS1_fPfE6a_smem[4096];
	// demoted variable
	.shared .align 4 .b8 _ZZ19sgemm_shared_mem_2dILi128ELi128ELi8ELi8ELi8EEviiifPKfS1_fPfE6b_smem[4096];
	ld.param.u32 	%r7, [_Z19sgemm_shared_mem_2dILi128ELi128ELi8ELi8ELi8EEviiifPKfS1_fPf_param_2];
	add.s32 	%r8, %r7, 7;
	setp.lt.u32 	%p1, %r8, 15;
	mov.f32 	%f477, 0f00000000;
	mov.f32 	%f478, %f477;
	mov.f32 	%f479, %f477;
	mov.f32 	%f480, %f477;
	mov.f32 	%f481, %f477;
	mov.f32 	%f482, %f477;
	mov.f32 	%f483, %f477;
	mov.f32 	%f484, %f477;
	mov.f32 	%f485, %f477;
	mov.f32 	%f486, %f477;
	mov.f32 	%f487, %f477;
	mov.f32 	%f488, %f477;
	mov.f32 	%f489, %f477;
	mov.f32 	%f490, %f477;
	mov.f32 	%f491, %f477;
	mov.f32 	%f492, %f477;
	mov.f32 	%f493, %f477;
	mov.f32 	%f494, %f477;
	mov.f32 	%f495, %f477;
	mov.f32 	%f496, %f477;
	mov.f32 	%f497, %f477;
	mov.f32 	%f498, %f477;
	mov.f32 	%f499, %f477;
	mov.f32 	%f500, %f477;
	mov.f32 	%f501, %f477;
	mov.f32 	%f502, %f477;
	mov.f32 	%f503, %f477;
	mov.f32 	%f504, %f477;
	mov.f32 	%f505, %f477;
	mov.f32 	%f506, %f477;
	mov.f32 	%f507, %f477;
	mov.f32 	%f508, %f477;
	mov.f32 	%f509, %f477;
	mov.f32 	%f510, %f477;
	mov.f32 	%f511, %f477;
	mov.f32 	%f512, %f477;
	mov.f32 	%f513, %f477;
	mov.f32 	%f514, %f477;
	mov.f32 	%f515, %f477;
	mov.f32 	%f516, %f477;
	mov.f32 	%f517, %f477;
	mov.f32 	%f518, %f477;
	mov.f32 	%f519, %f477;
	mov.f32 	%f520, %f477;
	mov.f32 	%f521, %f477;
	mov.f32 	%f522, %f477;
	mov.f32 	%f523, %f477;
	mov.f32 	%f524, %f477;
	mov.f32 	%f525, %f477;
	mov.f32 	%f526, %f477;
	mov.f32 	%f527, %f477;
	mov.f32 	%f528, %f477;
	mov.f32 	%f529, %f477;
	mov.f32 	%f530, %f477;
	mov.f32 	%f531, %f477;
	mov.f32 	%f532, %f477;
	mov.f32 	%f533, %f477;
	mov.f32 	%f534, %f477;
	mov.f32 	%f535, %f477;
	mov.f32 	%f536, %f477;
	mov.f32 	%f537, %f477;
	mov.f32 	%f538, %f477;
	mov.f32 	%f539, %f477;
	mov.f32 	%f540, %f477;
	@%p1 bra 	$L__BB0_5;
	ld.param.u32 	%r117, [_Z19sgemm_shared_mem_2dILi128ELi128ELi8ELi8ELi8EEviiifPKfS1_fPf_param_2];
	shr.s32 	%r10, %r117, 31;
	shr.u32 	%r11, %r10, 29;
	add.s32 	%r12, %r117, %r11;
	shr.s32 	%r13, %r12, 3;
	max.u32 	%r1, %r13, 1;
	mov.b32 	%r119, 0;
	mov.f32 	%f477, 0f00000000;
	mov.u32 	%r16, %tid.y;
	shl.b32 	%r17, %r16, 4;
	mov.u32 	%r18, %tid.x;
	add.s32 	%r19, %r17, %r18;
	and.b32  	%r20, %r19, 127;
	shr.u32 	%r22, %r19, 7;
$L__BB0_2:
	ld.param.u64 	%rd215, [_Z19sgemm_shared_mem_2dILi128ELi128ELi8ELi8ELi8EEviiifPKfS1_fPf_param_5];
	ld.param.u64 	%rd214, [_Z19sgemm_shared_mem_2dILi128ELi128ELi8ELi8ELi8EEviiifPKfS1_fPf_param_4];
	ld.param.u32 	%r118, [_Z19sgemm_shared_mem_2dILi128ELi128ELi8ELi8ELi8EEviiifPKfS1_fPf_param_2];
	ld.param.u32 	%r115, [_Z19sgemm_shared_mem_2dILi128ELi128ELi8ELi8ELi8EEviiifPKfS1_fPf_param_1];
	shl.b32 	%r15, %r119, 3;
	mad.lo.s32 	%r21, %r118, %r20, %r15;
	add.s32 	%r23, %r21, %r22;
	cvt.u64.u32 	%rd4, %r23;
	mov.u32 	%r24, %ctaid.y;
	mul.lo.s32 	%r25, %r24, %r118;
	shl.b32 	%r26, %r25, 7;
	cvt.u64.u32 	%rd5, %r26;
	add.s64 	%rd6, %rd4, %rd5;
	cvta.to.global.u64 	%rd7, %rd214;
	shl.b64 	%rd8, %rd6, 2;
	add.s64 	%rd9, %rd7, %rd8;
	ld.global.f32 	%f260, [%rd9];
	shl.b32 	%r27, %r19, 2;
	mov.u32 	%r28, _ZZ19sgemm_shared_mem_2dILi128ELi128ELi8ELi8ELi8EEviiifPKfS1_fPfE6a_smem;
	add.s32 	%r29, %r28, %r27;
	st.shared.f32 	[%r29], %f260;
	add.s32 	%r30, %r19, 256;
	shr.u32 	%r31, %r30, 7;
	add.s32 	%r32, %r21, %r31;
	cvt.u64.u32 	%rd10, %r32;
	add.s64 	%rd11, %rd10, %rd5;
	shl.b64 	%rd12, %rd11, 2;
	add.s64 	%rd13, %rd7, %rd12;
	ld.global.f32 	%f261, [%rd13];
	st.shared.f32 	[%r29+1024], %f261;
	add.s32 	%r33, %r19, 512;
	shr.u32 	%r34, %r33, 7;
	add.s32 	%r35, %r21, %r34;
	cvt.u64.u32 	%rd14, %r35;
	add.s64 	%rd15, %rd14, %rd5;
	shl.b64 	%rd16, %rd15, 2;
	add.s64 	%rd17, %rd7, %rd16;
	ld.global.f32 	%f262, [%rd17];
	st.shared.f32 	[%r29+2048], %f262;
	add.s32 	%r36, %r19, 768;
	shr.u32 	%r37, %r36, 7;
	add.s32 	%r38, %r21, %r37;
	cvt.u64.u32 	%rd18, %r38;
	add.s64 	%rd19, %rd18, %rd5;
	shl.b64 	%rd20, %rd19, 2;
	add.s64 	%rd21, %rd7, %rd20;
	ld.global.f32 	%f263, [%rd21];
	st.shared.f32 	[%r29+3072], %f263;
	add.s32 	%r39, %r22, %r15;
	mad.lo.s32 	%r40, %r39, %r115, %r20;
	cvt.u64.u32 	%rd22, %r40;
	mov.u32 	%r41, %ctaid.x;
	shl.b32 	%r42, %r41, 7;
	cvt.u64.u32 	%rd23, %r42;
	add.s64 	%rd24, %rd22, %rd23;
	cvta.to.global.u64 	%rd25, %rd215;
	shl.b64 	%rd26, %rd24, 2;
	add.s64 	%rd27, %rd25, %rd26;
	ld.global.f32 	%f264, [%rd27];
	mov.u32 	%r43, _ZZ19sgemm_shared_mem_2dILi128ELi128ELi8ELi8ELi8EEviiifPKfS1_fPfE6b_smem;
	add.s32 	%r44, %r43, %r27;
	st.shared.f32 	[%r44], %f264;
	add.s32 	%r45, %r31, %r15;
	mad.lo.s32 	%r46, %r45, %r115, %r20;
	cvt.u64.u32 	%rd28, %r46;
	add.s64 	%rd29, %rd28, %rd23;
	shl.b64 	%rd30, %rd29, 2;
	add.s64 	%rd31, %rd25, %rd30;
	ld.global.f32 	%f265, [%rd31];
	st.shared.f32 	[%r44+1024], %f265;
	add.s32 	%r47, %r34, %r15;
	mad.lo.s32 	%r48, %r47, %r115, %r20;
	cvt.u64.u32 	%rd32, %r48;
	add.s64 	%rd33, %rd32, %rd23;
	shl.b64 	%rd34, %rd33, 2;
	add.s64 	%rd35, %rd25, %rd34;
	ld.global.f32 	%f266, [%rd35];
	st.shared.f32 	[%r44+2048], %f266;
	add.s32 	%r49, %r37, %r15;
	mad.lo.s32 	%r50, %r49, %r115, %r20;
	cvt.u64.u32 	%rd36, %r50;
	add.s64 	%rd37, %rd36, %rd23;
	shl.b64 	%rd38, %rd37, 2;
	add.s64 	%rd39, %rd25, %rd38;
	ld.global.f32 	%f267, [%rd39];
	st.shared.f32 	[%r44+3072], %f267;
	bar.sync 	0;
	mov.b32 	%r120, 16;
$L__BB0_3:
	mov.u32 	%r51, %tid.y;
	shl.b32 	%r52, %r51, 5;
	mov.u32 	%r53, _ZZ19sgemm_shared_mem_2dILi128ELi128ELi8ELi8ELi8EEviiifPKfS1_fPfE6a_smem;
	add.s32 	%r54, %r53, %r52;
	add.s32 	%r55, %r54, %r120;
	ld.shared.f32 	%f268, [%r55+-16];
	ld.shared.f32 	%f269, [%r55+-12];
	ld.shared.f32 	%f270, [%r55+-8];
	ld.shared.f32 	%f271, [%r55+-4];
	ld.shared.f32 	%f272, [%r55];
	ld.shared.f32 	%f273, [%r55+4];
	ld.shared.f32 	%f274, [%r55+8];
	ld.shared.f32 	%f275, [%r55+12];
	mov.u32 	%r56, %tid.x;
	shl.b32 	%r57, %r56, 5;
	mov.u32 	%r58, _ZZ19sgemm_shared_mem_2dILi128ELi128ELi8ELi8ELi8EEviiifPKfS1_fPfE6b_smem;
	add.s32 	%r59, %r58, %r57;
	add.s32 	%r60, %r59, %r120;
	ld.shared.f32 	%f276, [%r60+-16];
	ld.shared.f32 	%f277, [%r60+-12];
	ld.shared.f32 	%f278, [%r60+-8];
	ld.shared.f32 	%f279, [%r60+-4];
	ld.shared.f32 	%f280, [%r60];
	ld.shared.f32 	%f281, [%r60+4];
	ld.shared.f32 	%f282, [%r60+8];
	ld.shared.f32 	%f283, [%r60+12];
	fma.rn.f32 	%f540, %f268, %f276, %f540;
	fma.rn.f32 	%f539, %f268, %f277, %f539;
	fma.rn.f32 	%f538, %f268, %f278, %f538;
	fma.rn.f32 	%f537, %f268, %f279, %f537;
	fma.rn.f32 	%f536, %f268, %f280, %f536;
	fma.rn.f32 	%f535, %f268, %f281, %f535;
	fma.rn.f32 	%f534, %f268, %f282, %f534;
	fma.rn.f32 	%f533, %f268, %f283, %f533;
	fma.rn.f32 	%f532, %f269, %f276, %f532;
	fma.rn.f32 	%f531, %f269, %f277, %f531;
	fma.rn.f32 	%f530, %f269, %f278, %f530;
	fma.rn.f32 	%f529, %f269, %f279, %f529;
	fma.rn.f32 	%f528, %f269, %f280, %f528;
	fma.rn.f32 	%f527, %f269, %f281, %f527;
	fma.rn.f32 	%f526, %f269, %f282, %f526;
	fma.rn.f32 	%f525, %f269, %f283, %f525;
	fma.rn.f32 	%f524, %f270, %f276, %f524;
	fma.rn.f32 	%f523, %f270, %f277, %f523;
	fma.rn.f32 	%f522, %f270, %f278, %f522;
	fma.rn.f32 	%f521, %f270, %f279, %f521;
	fma.rn.f32 	%f520, %f270, %f280, %f520;
	fma.rn.f32 	%f519, %f270, %f281, %f519;
	fma.rn.f32 	%f518, %f270, %f282, %f518;
	fma.rn.f32 	%f517, %f270, %f283, %f517;
	fma.rn.f32 	%f516, %f271, %f276, %f516;
	fma.rn.f32 	%f515, %f271, %f277, %f515;
	fma.rn.f32 	%f514, %f271, %f278, %f514;
	fma.rn.f32 	%f513, %f271, %f279, %f513;
	fma.rn.f32 	%f512, %f271, %f280, %f512;
	fma.rn.f32 	%f511, %f271, %f281, %f511;
	fma.rn.f32 	%f510, %f271, %f282, %f510;
	fma.rn.f32 	%f509, %f271, %f283, %f509;
	fma.rn.f32 	%f508, %f272, %f276, %f508;
	fma.rn.f32 	%f507, %f272, %f277, %f507;
	fma.rn.f32 	%f506, %f272, %f278, %f506;
	fma.rn.f32 	%f505, %f272, %f279, %f505;
	fma.rn.f32 	%f504, %f272, %f280, %f504;
	fma.rn.f32 	%f503, %f272, %f281, %f503;
	fma.rn.f32 	%f502, %f272, %f282, %f502;
	fma.rn.f32 	%f501, %f272, %f283, %f501;
	fma.rn.f32 	%f500, %f273, %f276, %f500;
	fma.rn.f32 	%f499, %f273, %f277, %f499;
	fma.rn.f32 	%f498, %f273, %f278, %f498;
	fma.rn.f32 	%f497, %f273, %f279, %f497;
	fma.rn.f32 	%f496, %f273, %f280, %f496;
	fma.rn.f32 	%f495, %f273, %f281, %f495;
	fma.rn.f32 	%f494, %f273, %f282, %f494;
	fma.rn.f32 	%f493, %f273, %f283, %f493;
	fma.rn.f32 	%f492, %f274, %f276, %f492;
	fma.rn.f32 	%f491, %f274, %f277, %f491;
	fma.rn.f32 	%f490, %f274, %f278, %f490;
	fma.rn.f32 	%f489, %f274, %f279, %f489;
	fma.rn.f32 	%f488, %f274, %f280, %f488;
	fma.rn.f32 	%f487, %f274, %f281, %f487;
	fma.rn.f32 	%f486, %f274, %f282, %f486;
	fma.rn.f32 	%f485, %f274, %f283, %f485;
	fma.rn.f32 	%f484, %f275, %f276, %f484;
	fma.rn.f32 	%f483, %f275, %f277, %f483;
	fma.rn.f32 	%f482, %f275, %f278, %f482;
	fma.rn.f32 	%f481, %f275, %f279, %f481;
	fma.rn.f32 	%f480, %f275, %f280, %f480;
	fma.rn.f32 	%f479, %f275, %f281, %f479;
	fma.rn.f32 	%f478, %f275, %f282, %f478;
	fma.rn.f32 	%f477, %f275, %f283, %f477;
	add.s32 	%r120, %r120, 512;
	setp.ne.s32 	%p2, %r120, 4112;
	@%p2 bra 	$L__BB0_3;
	bar.sync 	0;
	add.s32 	%r119, %r119, 1;
	setp.eq.s32 	%p3, %r119, %r1;
	@%p3 bra 	$L__BB0_5;
	bra.uni 	$L__BB0_2;
$L__BB0_5:
	ld.param.u64 	%rd216, [_Z19sgemm_shared_mem_2dILi128ELi128ELi8ELi8ELi8EEviiifPKfS1_fPf_param_7];
	ld.param.f32 	%f348, [_Z19sgemm_shared_mem_2dILi128ELi128ELi8ELi8ELi8EEviiifPKfS1_fPf_param_3];
	ld.param.u32 	%r116, [_Z19sgemm_shared_mem_2dILi128ELi128ELi8ELi8ELi8EEviiifPKfS1_fPf_param_1];
	cvta.to.global.u64 	%rd40, %rd216;
	mov.u32 	%r61, %ctaid.y;
	mul.lo.s32 	%r62, %r61, %r116;
	shl.b32 	%r63, %r62, 7;
	mov.u32 	%r64, %ctaid.x;
	shl.b32 	%r65, %r64, 7;
	add.s32 	%r66, %r63, %r65;
	cvt.u64.u32 	%rd41, %r66;
	mov.u32 	%r67, %tid.y;
	mov.u32 	%r68, %tid.x;
	shl.b32 	%r69, %r68, 3;
	mul.lo.s32 	%r70, %r67, %r116;
	shl.b32 	%r71, %r70, 3;
	add.s32 	%r72, %r71, %r69;
	mul.f32 	%f284, %f348, %f540;
	cvt.u64.u32 	%rd42, %r72;
	add.s64 	%rd43, %rd42, %rd41;
	shl.b64 	%rd44, %rd43, 2;
	add.s64 	%rd45, %rd40, %rd44;
	st.global.f32 	[%rd45], %f284;
	mul.f32 	%f285, %f348, %f539;
	st.global.f32 	[%rd45+4], %f285;
	mul.f32 	%f286, %f348, %f538;
	st.global.f32 	[%rd45+8], %f286;
	mul.f32 	%f287, %f348, %f537;
	st.global.f32 	[%rd45+12], %f287;
	mul.f32 	%f288, %f348, %f536;
	st.global.f32 	[%rd45+16], %f288;
	mul.f32 	%f289, %f348, %f535;
	st.global.f32 	[%rd45+20], %f289;
	mul.f32 	%f290, %f348, %f534;
	st.global.f32 	[%rd45+24], %f290;
	mul.f32 	%f291, %f348, %f533;
	st.global.f32 	[%rd45+28], %f291;
	add.s32 	%r73, %r72, %r116;
	mul.f32 	%f292, %f348, %f532;
	cvt.u64.u32 	%rd46, %r73;
	add.s64 	%rd47, %rd46, %rd41;
	shl.b64 	%rd48, %rd47, 2;
	add.s64 	%rd49, %rd40, %rd48;
	st.global.f32 	[%rd49], %f292;
	mul.f32 	%f293, %f348, %f531;
	add.s32 	%r74, %r73, 1;
	cvt.u64.u32 	%rd50, %r74;
	add.s64 	%rd51, %rd50, %rd41;
	shl.b64 	%rd52, %rd51, 2;
	add.s64 	%rd53, %rd40, %rd52;
	st.global.f32 	[%rd53], %f293;
	mul.f32 	%f294, %f348, %f530;
	add.s32 	%r75, %r73, 2;
	cvt.u64.u32 	%rd54, %r75;
	add.s64 	%rd55, %rd54, %rd41;
	shl.b64 	%rd56, %rd55, 2;
	add.s64 	%rd57, %rd40, %rd56;
	st.global.f32 	[%rd57], %f294;
	mul.f32 	%f295, %f348, %f529;
	add.s32 	%r76, %r73, 3;
	cvt.u64.u32 	%rd58, %r76;
	add.s64 	%rd59, %rd58, %rd41;
	shl.b64 	%rd60, %rd59, 2;
	add.s64 	%rd61, %rd40, %rd60;
	st.global.f32 	[%rd61], %f295;
	mul.f32 	%f296, %f348, %f528;
	add.s32 	%r77, %r73, 4;
	cvt.u64.u32 	%rd62, %r77;
	add.s64 	%rd63, %rd62, %rd41;
	shl.b64 	%rd64, %rd63, 2;
	add.s64 	%rd65, %rd40, %rd64;
	st.global.f32 	[%rd65], %f296;
	mul.f32 	%f297, %f348, %f527;
	add.s32 	%r78, %r73, 5;
	cvt.u64.u32 	%rd66, %r78;
	add.s64 	%rd67, %rd66, %rd41;
	shl.b64 	%rd68, %rd67, 2;
	add.s64 	%rd69, %rd40, %rd68;
	st.global.f32 	[%rd69], %f297;
	mul.f32 	%f298, %f348, %f526;
	add.s32 	%r79, %r73, 6;
	cvt.u64.u32 	%rd70, %r79;
	add.s64 	%rd71, %rd70, %rd41;
	shl.b64 	%rd72, %rd71, 2;
	add.s64 	%rd73, %rd40, %rd72;
	st.global.f32 	[%rd73], %f298;
	mul.f32 	%f299, %f348, %f525;
	add.s32 	%r80, %r73, 7;
	cvt.u64.u32 	%rd74, %r80;
	add.s64 	%rd75, %rd74, %rd41;
	shl.b64 	%rd76, %rd75, 2;
	add.s64 	%rd77, %rd40, %rd76;
	st.global.f32 	[%rd77], %f299;
	add.s32 	%r81, %r73, %r116;
	mul.f32 	%f300, %f348, %f524;
	cvt.u64.u32 	%rd78, %r81;
	add.s64 	%rd79, %rd78, %rd41;
	shl.b64 	%rd80, %rd79, 2;
	add.s64 	%rd81, %rd40, %rd80;
	st.global.f32 	[%rd81], %f300;
	mul.f32 	%f301, %f348, %f523;
	st.global.f32 	[%rd81+4], %f301;
	mul.f32 	%f302, %f348, %f522;
	add.s32 	%r82, %r75, %r116;
	cvt.u64.u32 	%rd82, %r82;
	add.s64 	%rd83, %rd82, %rd41;
	shl.b64 	%rd84, %rd83, 2;
	add.s64 	%rd85, %rd40, %rd84;
	st.global.f32 	[%rd85], %f302;
	mul.f32 	%f303, %f348, %f521;
	st.global.f32 	[%rd85+4], %f303;
	mul.f32 	%f304, %f348, %f520;
	add.s32 	%r83, %r82, 2;
	cvt.u64.u32 	%rd86, %r83;
	add.s64 	%rd87, %rd86, %rd41;
	shl.b64 	%rd88, %rd87, 2;
	add.s64 	%rd89, %rd40, %rd88;
	st.global.f32 	[%rd89], %f304;
	mul.f32 	%f305, %f348, %f519;
	st.global.f32 	[%rd89+4], %f305;
	mul.f32 	%f306, %f348, %f518;
	add.s32 	%r84, %r82, 4;
	cvt.u64.u32 	%rd90, %r84;
	add.s64 	%rd91, %rd90, %rd41;
	shl.b64 	%rd92, %rd91, 2;
	add.s64 	%rd93, %rd40, %rd92;
	st.global.f32 	[%rd93], %f306;
	mul.f32 	%f307, %f348, %f517;
	st.global.f32 	[%rd93+4], %f307;
	add.s32 	%r85, %r81, %r116;
	mul.f32 	%f308, %f348, %f516;
	cvt.u64.u32 	%rd94, %r85;
	add.s64 	%rd95, %rd94, %rd41;
	shl.b64 	%rd96, %rd95, 2;
	add.s64 	%rd97, %rd40, %rd96;
	st.global.f32 	[%rd97], %f308;
	mul.f32 	%f309, %f348, %f515;
	add.s32 	%r86, %r85, 1;
	cvt.u64.u32 	%rd98, %r86;
	add.s64 	%rd99, %rd98, %rd41;
	shl.b64 	%rd100, %rd99, 2;
	add.s64 	%rd101, %rd40, %rd100;
	st.global.f32 	[%rd101], %f309;
	mul.f32 	%f310, %f348, %f514;
	add.s32 	%r87, %r85, 2;
	cvt.u64.u32 	%rd102, %r87;
	add.s64 	%rd103, %rd102, %rd41;
	shl.b64 	%rd104, %rd103, 2;
	add.s64 	%rd105, %rd40, %rd104;
	st.global.f32 	[%rd105], %f310;
	mul.f32 	%f311, %f348, %f513;
	add.s32 	%r88, %r85, 3;
	cvt.u64.u32 	%rd106, %r88;
	add.s64 	%rd107, %rd106, %rd41;
	shl.b64 	%rd108, %rd107, 2;
	add.s64 	%rd109, %rd40, %rd108;
	st.global.f32 	[%rd109], %f311;
	mul.f32 	%f312, %f348, %f512;
	add.s32 	%r89, %r85, 4;
	cvt.u64.u32 	%rd110, %r89;
	add.s64 	%rd111, %rd110, %rd41;
	shl.b64 	%rd112, %rd111, 2;
	add.s64 	%rd113, %rd40, %rd112;
	st.global.f32 	[%rd113], %f312;
	mul.f32 	%f313, %f348, %f511;
	add.s32 	%r90, %r85, 5;
	cvt.u64.u32 	%rd114, %r90;
	add.s64 	%rd115, %rd114, %rd41;
	shl.b64 	%rd116, %rd115, 2;
	add.s64 	%rd117, %rd40, %rd116;
	st.global.f32 	[%rd117], %f313;
	mul.f32 	%f314, %f348, %f510;
	add.s32 	%r91, %r85, 6;
	cvt.u64.u32 	%rd118, %r91;
	add.s64 	%rd119, %rd118, %rd41;
	shl.b64 	%rd120, %rd119, 2;
	add.s64 	%rd121, %rd40, %rd120;
	st.global.f32 	[%rd121], %f314;
	mul.f32 	%f315, %f348, %f509;
	add.s32 	%r92, %r85, 7;
	cvt.u64.u32 	%rd122, %r92;
	add.s64 	%rd123, %rd122, %rd41;
	shl.b64 	%rd124, %rd123, 2;
	add.s64 	%rd125, %rd40, %rd124;
	st.global.f32 	[%rd125], %f315;
	add.s32 	%r93, %r85, %r116;
	mul.f32 	%f316, %f348, %f508;
	cvt.u64.u32 	%rd126, %r93;
	add.s64 	%rd127, %rd126, %rd41;
	shl.b64 	%rd128, %rd127, 2;
	add.s64 	%rd129, %rd40, %rd128;
	st.global.f32 	[%rd129], %f316;
	mul.f32 	%f317, %f348, %f507;
	st.global.f32 	[%rd129+4], %f317;
	mul.f32 	%f318, %f348, %f506;
	st.global.f32 	[%rd129+8], %f318;
	mul.f32 	%f319, %f348, %f505;
	st.global.f32 	[%rd129+12], %f319;
	mul.f32 	%f320, %f348, %f504;
	add.s32 	%r94, %r89, %r116;
	cvt.u64.u32 	%rd130, %r94;
	add.s64 	%rd131, %rd130, %rd41;
	shl.b64 	%rd132, %rd131, 2;
	add.s64 	%rd133, %rd40, %rd132;
	st.global.f32 	[%rd133], %f320;
	mul.f32 	%f321, %f348, %f503;
	st.global.f32 	[%rd133+4], %f321;
	mul.f32 	%f322, %f348, %f502;
	st.global.f32 	[%rd133+8], %f322;
	mul.f32 	%f323, %f348, %f501;
	st.global.f32 	[%rd133+12], %f323;
	add.s32 	%r95, %r93, %r116;
	mul.f32 	%f324, %f348, %f500;
	cvt.u64.u32 	%rd134, %r95;
	add.s64 	%rd135, %rd134, %rd41;
	shl.b64 	%rd136, %rd135, 2;
	add.s64 	%rd137, %rd40, %rd136;
	st.global.f32 	[%rd137], %f324;
	mul.f32 	%f325, %f348, %f499;
	add.s32 	%r96, %r95, 1;
	cvt.u64.u32 	%rd138, %r96;
	add.s64 	%rd139, %rd138, %rd41;
	shl.b64 	%rd140, %rd139, 2;
	add.s64 	%rd141, %rd40, %rd140;
	st.global.f32 	[%rd141], %f325;
	mul.f32 	%f326, %f348, %f498;
	add.s32 	%r97, %r95, 2;
	cvt.u64.u32 	%rd142, %r97;
	add.s64 	%rd143, %rd142, %rd41;
	shl.b64 	%rd144, %rd143, 2;
	add.s64 	%rd145, %rd40, %rd144;
	st.global.f32 	[%rd145], %f326;
	mul.f32 	%f327, %f348, %f497;
	add.s32 	%r98, %r95, 3;
	cvt.u64.u32 	%rd146, %r98;
	add.s64 	%rd147, %rd146, %rd41;
	shl.b64 	%rd148, %rd147, 2;
	add.s64 	%rd149, %rd40, %rd148;
	st.global.f32 	[%rd149], %f327;
	mul.f32 	%f328, %f348, %f496;
	add.s32 	%r99, %r95, 4;
	cvt.u64.u32 	%rd150, %r99;
	add.s64 	%rd151, %rd150, %rd41;
	shl.b64 	%rd152, %rd151, 2;
	add.s64 	%rd153, %rd40, %rd152;
	st.global.f32 	[%rd153], %f328;
	mul.f32 	%f329, %f348, %f495;
	add.s32 	%r100, %r95, 5;
	cvt.u64.u32 	%rd154, %r100;
	add.s64 	%rd155, %rd154, %rd41;
	shl.b64 	%rd156, %rd155, 2;
	add.s64 	%rd157, %rd40, %rd156;
	st.global.f32 	[%rd157], %f329;
	mul.f32 	%f330, %f348, %f494;
	add.s32 	%r101, %r95, 6;
	cvt.u64.u32 	%rd158, %r101;
	add.s64 	%rd159, %rd158, %rd41;
	shl.b64 	%rd160, %rd159, 2;
	add.s64 	%rd161, %rd40, %rd160;
	st.global.f32 	[%rd161], %f330;
	mul.f32 	%f331, %f348, %f493;
	add.s32 	%r102, %r95, 7;
	cvt.u64.u32 	%rd162, %r102;
	add.s64 	%rd163, %rd162, %rd41;
	shl.b64 	%rd164, %rd163, 2;
	add.s64 	%rd165, %rd40, %rd164;
	st.global.f32 	[%rd165], %f331;
	add.s32 	%r103, %r95, %r116;
	mul.f32 	%f332, %f348, %f492;
	cvt.u64.u32 	%rd166, %r103;
	add.s64 	%rd167, %rd166, %rd41;
	shl.b64 	%rd168, %rd167, 2;
	add.s64 	%rd169, %rd40, %rd168;
	st.global.f32 	[%rd169], %f332;
	mul.f32 	%f333, %f348, %f491;
	st.global.f32 	[%rd169+4], %f333;
	mul.f32 	%f334, %f348, %f490;
	add.s32 	%r104, %r97, %r116;
	cvt.u64.u32 	%rd170, %r104;
	add.s64 	%rd171, %rd170, %rd41;
	shl.b64 	%rd172, %rd171, 2;
	add.s64 	%rd173, %rd40, %rd172;
	st.global.f32 	[%rd173], %f334;
	mul.f32 	%f335, %f348, %f489;
	st.global.f32 	[%rd173+4], %f335;
	mul.f32 	%f336, %f348, %f488;
	add.s32 	%r105, %r104, 2;
	cvt.u64.u32 	%rd174, %r105;
	add.s64 	%rd175, %rd174, %rd41;
	shl.b64 	%rd176, %rd175, 2;
	add.s64 	%rd177, %rd40, %rd176;
	st.global.f32 	[%rd177], %f336;
	mul.f32 	%f337, %f348, %f487;
	st.global.f32 	[%rd177+4], %f337;
	mul.f32 	%f338, %f348, %f486;
	add.s32 	%r106, %r104, 4;
	cvt.u64.u32 	%rd178, %r106;
	add.s64 	%rd179, %rd178, %rd41;
	shl.b64 	%rd180, %rd179, 2;
	add.s64 	%rd181, %rd40, %rd180;
	st.global.f32 	[%rd181], %f338;
	mul.f32 	%f339, %f348, %f485;
	st.global.f32 	[%rd181+4], %f339;
	add.s32 	%r107, %r103, %r116;
	mul.f32 	%f340, %f348, %f484;
	cvt.u64.u32 	%rd182, %r107;
	add.s64 	%rd183, %rd182, %rd41;
	shl.b64 	%rd184, %rd183, 2;
	add.s64 	%rd185, %rd40, %rd184;
	st.global.f32 	[%rd185], %f340;
	mul.f32 	%f341, %f348, %f483;
	add.s32 	%r108, %r107, 1;
	cvt.u64.u32 	%rd186, %r108;
	add.s64 	%rd187, %rd186, %rd41;
	shl.b64 	%rd188, %rd187, 2;
	add.s64 	%rd189, %rd40, %rd188;
	st.global.f32 	[%rd189], %f341;
	mul.f32 	%f342, %f348, %f482;
	add.s32 	%r109, %r107, 2;
	cvt.u64.u32 	%rd190, %r109;
	add.s64 	%rd191, %rd190, %rd41;
	shl.b64 	%rd192, %rd191, 2;
	add.s64 	%rd193, %rd40, %rd192;
	st.global.f32 	[%rd193], %f342;
	mul.f32 	%f343, %f348, %f481;
	add.s32 	%r110, %r107, 3;
	cvt.u64.u32 	%rd194, %r110;
	add.s64 	%rd195, %rd194, %rd41;
	shl.b64 	%rd196, %rd195, 2;
	add.s64 	%rd197, %rd40, %rd196;
	st.global.f32 	[%rd197], %f343;
	mul.f32 	%f344, %f348, %f480;
	add.s32 	%r111, %r107, 4;
	cvt.u64.u32 	%rd198, %r111;
	add.s64 	%rd199, %rd198, %rd41;
	shl.b64 	%rd200, %rd199, 2;
	add.s64 	%rd201, %rd40, %rd200;
	st.global.f32 	[%rd201], %f344;
	mul.f32 	%f345, %f348, %f479;
	add.s32 	%r112, %r107, 5;
	cvt.u64.u32 	%rd202, %r112;
	add.s64 	%rd203, %rd202, %rd41;
	shl.b64 	%rd204, %rd203, 2;
	add.s64 	%rd205, %rd40, %rd204;
	st.global.f32 	[%rd205], %f345;
	mul.f32 	%f346, %f348, %f478;
	add.s32 	%r113, %r107, 6;
	cvt.u64.u32 	%rd206, %r113;
	add.s64 	%rd207, %rd206, %rd41;
	shl.b64 	%rd208, %rd207, 2;
	add.s64 	%rd209, %rd40, %rd208;
	st.global.f32 	[%rd209], %f346;
	mul.f32 	%f347, %f348, %f477;
	add.s32 	%r114, %r107, 7;
	cvt.u64.u32 	%rd210, %r114;
	add.s64 	%rd211, %rd210, %rd41;
	shl.b64 	%rd212, %rd211, 2;
	add.s64 	%rd213, %rd40, %rd212;
	st.global.f32 	[%rd213], %f347;
	ret;

}


// ===== COMPILED SASS (sm_100) =====

	.target	sm_100

	.elftype	@"ET_EXEC"


//--------------------- .note.nv.tkinfo           --------------------------
	.section	.note.nv.tkinfo,"",@"SHT_NOTE"
	.sectionflags	@"SHF_NOTE_NV_TKINFO"
	.tkinfo
        /*0018*/ 	.word	0x00000002
        /*0030*/ 	.string	""
        /*0030*/ 	.string	"ptxas"
        /*0030*/ 	.string	"Cuda compilation tools, release 13.0, V13.0.88"
        /*0030*/ 	.string	"Build cuda_13.0.r13.0/compiler.36424714_0"
        /*0030*/ 	.string	"-arch sm_100 -m 64 "



//--------------------- .note.nv.cuinfo           --------------------------
	.section	.note.nv.cuinfo,"",@"SHT_NOTE"
	.sectionflags	@"SHF_NOTE_NV_CUINFO"
        /*0018*/ 	.short	0x0002
        /*001a*/ 	.short	0x0064
        /*001c*/ 	.short	0x0082
	.zero		2


//--------------------- .nv.info                  --------------------------
	.section	.nv.info,"",@"SHT_CUDA_INFO"
	.align	4


	//----- nvinfo : EIATTR_REGCOUNT
	.align		4
        /*0000*/ 	.byte	0x04, 0x2f
        /*0002*/ 	.short	(.L_1 - .L_0)
	.align		4
.L_0:
        /*0004*/ 	.word	index@(_Z19sgemm_shared_mem_2dILi128ELi128ELi8ELi8ELi8EEviiifPKfS1_fPf)
        /*0008*/ 	.word	0x00000060


	//----- nvinfo : EIATTR_FRAME_SIZE
	.align		4
.L_1:
        /*000c*/ 	.byte	0x04, 0x11
        /*000e*/ 	.short	(.L_3 - .L_2)
	.align		4
.L_2:
        /*0010*/ 	.word	index@(_Z19sgemm_shared_mem_2dILi128ELi128ELi8ELi8ELi8EEviiifPKfS1_fPf)
        /*0014*/ 	.word	0x00000000


	//----- nvinfo : EIATTR_MIN_STACK_SIZE
	.align		4
.L_3:
        /*0018*/ 	.byte	0x04, 0x12
        /*001a*/ 	.short	(.L_5 - .L_4)
	.align		4
.L_4:
        /*001c*/ 	.word	index@(_Z19sgemm_shared_mem_2dILi128ELi128ELi8ELi8ELi8EEviiifPKfS1_fPf)
        /*0020*/ 	.word	0x00000000
.L_5:


//--------------------- .nv.compat                --------------------------
	.section	.nv.compat,"",@"SHT_CUDA_COMPAT_INFO"
	.align	4
        /*0000*/ 	.byte	0x02, 0x09, 0x00, 0x00, 0x02, 0x02, 0x01, 0x00, 0x02, 0x05, 0x05, 0x00, 0x03, 0x07, 0x01, 0x01
        /*0010*/ 	.byte	0x02, 0x03, 0x00, 0x00, 0x02, 0x06, 0x01, 0x00, 0x04, 0x0b, 0x08, 0x00, 0x09, 0x00, 0x00, 0x00
        /*0020*/ 	.byte	0x00, 0x00, 0x00, 0x00


//--------------------- .nv.info._Z19sgemm_shared_mem_2dILi128ELi128ELi8ELi8ELi8EEviiifPKfS1_fPf --------------------------
	.section	.nv.info._Z19sgemm_shared_mem_2dILi128ELi128ELi8ELi8ELi8EEviiifPKfS1_fPf,"",@"SHT_CUDA_INFO"
	.sectionflags	@""
	.align	4


	//----- nvinfo : EIATTR_CUDA_API_VERSION
	.align		4
        /*0000*/ 	.byte	0x04, 0x37
        /*0002*/ 	.short	(.L_7 - .L_6)
.L_6:
        /*0004*/ 	.word	0x00000082


	//----- nvinfo : EIATTR_KPARAM_INFO
	.align		4
.L_7:
        /*0008*/ 	.byte	0x04, 0x17
        /*000a*/ 	.short	(.L_9 - .L_8)
.L_8:
        /*000c*/ 	.word	0x00000000
        /*0010*/ 	.short	0x0007
        /*0012*/ 	.short	0x0028
        /*0014*/ 	.byte	0x00, 0xf5, 0x21, 0x00


	//----- nvinfo : EIATTR_KPARAM_INFO
	.align		4
.L_9:
        /*0018*/ 	.byte	0x04, 0x17
        /*001a*/ 	.short	(.L_11 - .L_10)
.L_10:
        /*001c*/ 	.word	0x00000000
        /*0020*/ 	.short	0x0006
        /*0022*/ 	.short	0x0020
        /*0024*/ 	.byte	0x00, 0xf0, 0x11, 0x00


	//----- nvinfo : EIATTR_KPARAM_INFO
	.align		4
.L_11:
        /*0028*/ 	.byte	0x04, 0x17
        /*002a*/ 	.short	(.L_13 - .L_12)
.L_12:
        /*002c*/ 	.word	0x00000000
        /*0030*/ 	.short	0x0005
        /*0032*/ 	.short	0x0018
        /*0034*/ 	.byte	0x00, 0xf5, 0x21, 0x00


	//----- nvinfo : EIATTR_KPARAM_INFO
	.align		4
.L_13:
        /*0038*/ 	.byte	0x04, 0x17
        /*003a*/ 	.short	(.L_15 - .L_14)
.L_14:
        /*003c*/ 	.word	0x00000000
        /*0040*/ 	.short	0x0004
        /*0042*/ 	.short	0x0010
        /*0044*/ 	.byte	0x00, 0xf5, 0x21, 0x00


	//----- nvinfo : EIATTR_KPARAM_INFO
	.align		4
.L_15:
        /*0048*/ 	.byte	0x04, 0x17
        /*004a*/ 	.short	(.L_17 - .L_16)
.L_16:
        /*004c*/ 	.word	0x00000000
        /*0050*/ 	.short	0x0003
        /*0052*/ 	.short	0x000c
        /*0054*/ 	.byte	0x00, 0xf0, 0x11, 0x00


	//----- nvinfo : EIATTR_KPARAM_INFO
	.align		4
.L_17:
        /*0058*/ 	.byte	0x04, 0x17
        /*005a*/ 	.short	(.L_19 - .L_18)
.L_18:
        /*005c*/ 	.word	0x00000000
        /*0060*/ 	.short	0x0002
        /*0062*/ 	.short	0x0008
        /*0064*/ 	.byte	0x00, 0xf0, 0x11, 0x00


	//----- nvinfo : EIATTR_KPARAM_INFO
	.align		4
.L_19:
        /*0068*/ 	.byte	0x04, 0x17
        /*006a*/ 	.short	(.L_21 - .L_20)
.L_20:
        /*006c*/ 	.word	0x00000000
        /*0070*/ 	.short	0x0001
        /*0072*/ 	.short	0x0004
        /*0074*/ 	.byte	0x00, 0xf0, 0x11, 0x00


	//----- nvinfo : EIATTR_KPARAM_INFO
	.align		4
.L_21:
        /*0078*/ 	.byte	0x04, 0x17
        /*007a*/ 	.short	(.L_23 - .L_22)
.L_22:
        /*007c*/ 	.word	0x00000000
        /*0080*/ 	.short	0x0000
        /*0082*/ 	.short	0x0000
        /*0084*/ 	.byte	0x00, 0xf0, 0x11, 0x00


	//----- nvinfo : EIATTR_SPARSE_MMA_MASK
	.align		4
.L_23:
        /*0088*/ 	.byte	0x03, 0x50
        /*008a*/ 	.short	0x0000


	//----- nvinfo : EIATTR_MAXREG_COUNT
	.align		4
        /*008c*/ 	.byte	0x03, 0x1b
        /*008e*/ 	.short	0x00ff


	//----- nvinfo : EIATTR_NUM_BARRIERS
	.align		4
        /*0090*/ 	.byte	0x02, 0x4c
        /*0092*/ 	.byte	0x01
	.zero		1


	//----- nvinfo : EIATTR_MERCURY_ISA_VERSION
	.align		4
        /*0094*/ 	.byte	0x03, 0x5f
        /*0096*/ 	.short	0x0101


	//----- nvinfo : EIATTR_VRC_CTA_INIT_COUNT
	.align		4
        /*0098*/ 	.byte	0x02, 0x4a
	.zero		1
	.zero		1


	//----- nvinfo : EIATTR_EXIT_INSTR_OFFSETS
	.align		4
        /*009c*/ 	.byte	0x04, 0x1c
        /*009e*/ 	.short	(.L_25 - .L_24)


	//   ....[0]....
.L_24:
        /*00a0*/ 	.word	0x00002360


	//----- nvinfo : EIATTR_CBANK_PARAM_SIZE
	.align		4
.L_25:
        /*00a4*/ 	.byte	0x03, 0x19
        /*00a6*/ 	.short	0x0030


	//----- nvinfo : EIATTR_PARAM_CBANK
	.align		4
        /*00a8*/ 	.byte	0x04, 0x0a
        /*00aa*/ 	.short	(.L_27 - .L_26)
	.align		4
.L_26:
        /*00ac*/ 	.word	index@(.nv.constant0._Z19sgemm_shared_mem_2dILi128ELi128ELi8ELi8ELi8EEviiifPKfS1_fPf)
        /*00b0*/ 	.short	0x0380
        /*00b2*/ 	.short	0x0030


	//----- nvinfo : EIATTR_SW_WAR
	.align		4
.L_27:
        /*00b4*/ 	.byte	0x04, 0x36
        /*00b6*/ 	.short	(.L_29 - .L_28)
.L_28:
        /*00b8*/ 	.word	0x00000008
.L_29:


//--------------------- .nv.callgraph             --------------------------
	.section	.nv.callgraph,"",@"SHT_CUDA_CALLGRAPH"
	.align	4
	.sectionentsize	8
	.align		4
        /*0000*/ 	.word	0x00000000
	.align		4
        /*0004*/ 	.word	0xffffffff
	.align		4
        /*0008*/ 	.word	0x00000000
	.align		4
        /*000c*/ 	.word	0xfffffffe
	.align		4
        /*0010*/ 	.word	0x00000000
	.align		4
        /*0014*/ 	.word	0xfffffffd
	.align		4
        /*0018*/ 	.word	0x00000000
	.align		4
        /*001c*/ 	.word	0xfffffffc


//--------------------- .text._Z19sgemm_shared_mem_2dILi128ELi128ELi8ELi8ELi8EEviiifPKfS1_fPf --------------------------
	.section	.text._Z19sgemm_shared_mem_2dILi128ELi128ELi8ELi8ELi8EEviiifPKfS1_fPf,"ax",@progbits
	.align	128
        .global         _Z19sgemm_shared_mem_2dILi128ELi128ELi8ELi8ELi8EEviiifPKfS1_fPf
        .type           _Z19sgemm_shared_mem_2dILi128ELi128ELi8ELi8ELi8EEviiifPKfS1_fPf,@function
        .size           _Z19sgemm_shared_mem_2dILi128ELi128ELi8ELi8ELi8EEviiifPKfS1_fPf,(.L_x_4 - _Z19sgemm_shared_mem_2dILi128ELi128ELi8ELi8ELi8EEviiifPKfS1_fPf)
        .other          _Z19sgemm_shared_mem_2dILi128ELi128ELi8ELi8ELi8EEviiifPKfS1_fPf,@"STO_CUDA_ENTRY STV_DEFAULT"
_Z19sgemm_shared_mem_2dILi128ELi128ELi8ELi8ELi8EEviiifPKfS1_fPf:
.text._Z19sgemm_shared_mem_2dILi128ELi128ELi8ELi8ELi8EEviiifPKfS1_fPf:
[----:B------:R-:W-:Y:S01]  /*0000*/  LDC R1, c[0x0][0x37c] ;  /* 0x0000df00ff017b82 */ /* 0x000fe20000000800 */
[----:B------:R-:W0:Y:S01]  /*0010*/  LDCU UR5, c[0x0][0x388] ;  /* 0x00007100ff0577ac */ /* 0x000e220008000800 */
[----:B------:R-:W-:Y:S02]  /*0020*/  HFMA2 R83, -RZ, RZ, 0, 0 ;  /* 0x00000000ff537431 */ /* 0x000fe400000001ff */
[----:B------:R-:W-:Y:S01]  /*0030*/  IMAD.MOV.U32 R0, RZ, RZ, RZ ;  /* 0x000000ffff007224 */ /* 0x000fe200078e00ff */
[----:B------:R-:W-:Y:S02]  /*0040*/  CS2R R2, SRZ ;  /* 0x0000000000027805 */ /* 0x000fe4000001ff00 */
[----:B------:R-:W-:Y:S02]  /*0050*/  CS2R R4, SRZ ;  /* 0x0000000000047805 */ /* 0x000fe4000001ff00 */
[----:B------:R-:W-:Y:S02]  /*0060*/  CS2R R6, SRZ ;  /* 0x0000000000067805 */ /* 0x000fe4000001ff00 */
[----:B------:R-:W-:-:S02]  /*0070*/  CS2R R8, SRZ ;  /* 0x0000000000087805 */ /* 0x000fc4000001ff00 */
[----:B------:R-:W-:Y:S02]  /*0080*/  CS2R R10, SRZ ;  /* 0x00000000000a7805 */ /* 0x000fe4000001ff00 */
[----:B------:R-:W-:Y:S02]  /*0090*/  CS2R R12, SRZ ;  /* 0x00000000000c7805 */ /* 0x000fe4000001ff00 */
        /* <DEDUP_REMOVED lines=8> */
[----:B------:R-:W-:Y:S01]  /*0120*/  CS2R R46, SRZ ;  /* 0x00000000002e7805 */ /* 0x000fe2000001ff00 */
[----:B0-----:R-:W-:Y:S01]  /*0130*/  UIADD3 UR4, UPT, UPT, UR5, 0x7, URZ ;  /* 0x0000000705047890 */ /* 0x001fe2000fffe0ff */
[----:B------:R-:W-:-:S02]  /*0140*/  CS2R R48, SRZ ;  /* 0x0000000000307805 */ /* 0x000fc4000001ff00 */
[----:B------:R-:W-:Y:S02]  /*0150*/  CS2R R50, SRZ ;  /* 0x0000000000327805 */ /* 0x000fe4000001ff00 */
[----:B------:R-:W-:Y:S01]  /*0160*/  CS2R R52, SRZ ;  /* 0x0000000000347805 */ /* 0x000fe2000001ff00 */
[----:B------:R-:W-:Y:S01]  /*0170*/  UISETP.GE.U32.AND UP0, UPT, UR4, 0xf, UPT ;  /* 0x0000000f0400788c */ /* 0x000fe2000bf06070 */
        /* <DEDUP_REMOVED lines=10> */
[----:B------:R-:W-:Y:S01]  /*0220*/  CS2R R74, SRZ ;  /* 0x00000000004a7805 */ /* 0x000fe2000001ff00 */
[----:B------:R-:W-:Y:S01]  /*0230*/  IMAD.MOV.U32 R77, RZ, RZ, RZ ;  /* 0x000000ffff4d7224 */ /* 0x000fe200078e00ff */
[----:B------:R-:W0:Y:S01]  /*0240*/  LDCU.64 UR10, c[0x0][0x358] ;  /* 0x00006b00ff0a77ac */ /* 0x000e220008000a00 */
[----:B------:R-:W-:Y:S02]  /*0250*/  IMAD.MOV.U32 R79, RZ, RZ, RZ ;  /* 0x000000ffff4f7224 */ /* 0x000fe400078e00ff */
[----:B------:R-:W-:Y:S02]  /*0260*/  IMAD.MOV.U32 R81, RZ, RZ, RZ ;  /* 0x000000ffff517224 */ /* 0x000fe400078e00ff */
[----:B------:R-:W-:Y:S01]  /*0270*/  IMAD.MOV.U32 R85, RZ, RZ, RZ ;  /* 0x000000ffff557224 */ /* 0x000fe200078e00ff */
[----:B------:R-:W-:Y:S06]  /*0280*/  BRA.U !UP0, `(.L_x_0) ;  /* 0x0000000908b07547 */ /* 0x000fec000b800000 */
[----:B------:R-:W1:Y:S01]  /*0290*/  S2R R76, SR_TID.Y ;  /* 0x00000000004c7919 */ /* 0x000e620000002200 */
[----:B------:R-:W-:Y:S01]  /*02a0*/  USHF.R.S32.HI UR4, URZ, 0x1f, UR5 ;  /* 0x0000001fff047899 */ /* 0x000fe20008011405 */
[----:B------:R-:W-:Y:S01]  /*02b0*/  IMAD.MOV.U32 R0, RZ, RZ, RZ ;  /* 0x000000ffff007224 */ /* 0x000fe200078e00ff */
[----:B------:R-:W1:Y:S02]  /*02c0*/  S2R R25, SR_TID.X ;  /* 0x0000000000197919 */ /* 0x000e640000002100 */
[----:B------:R-:W-:-:S04]  /*02d0*/  ULEA.HI UR4, UR4, UR5, URZ, 0x3 ;  /* 0x0000000504047291 */ /* 0x000fc8000f8f18ff */
[----:B------:R-:W-:-:S04]  /*02e0*/  USHF.R.S32.HI UR4, URZ, 0x3, UR4 ;  /* 0x00000003ff047899 */ /* 0x000fc80008011404 */
[----:B------:R-:W-:-:S04]  /*02f0*/  UISETP.LT.U32.AND UP0, UPT, UR4, 0x1, UPT ;  /* 0x000000010400788c */ /* 0x000fc8000bf01070 */
[----:B------:R-:W-:-:S03]  /*0300*/  USEL UR5, UR4, 0x1, !UP0 ;  /* 0x0000000104057887 */ /* 0x000fc6000c000000 */
[----:B------:R-:W-:Y:S01]  /*0310*/  UMOV UR4, URZ ;  /* 0x000000ff00047c82 */ /* 0x000fe20008000000 */
[----:B-1----:R-:W-:-:S05]  /*0320*/  IMAD R76, R76, 0x10, R25 ;  /* 0x000000104c4c7824 */ /* 0x002fca00078e0219 */
[----:B------:R-:W-:-:S07]  /*0330*/  LOP3.LUT R78, R76, 0x7f, RZ, 0xc0, !PT ;  /* 0x0000007f4c4e7812 */ /* 0x000fce00078ec0ff */
.L_x_2:
[----:B------:R-:W1:Y:S01]  /*0340*/  S2UR UR6, SR_CTAID.X ;  /* 0x00000000000679c3 */ /* 0x000e620000002500 */
[----:B------:R-:W2:Y:S01]  /*0350*/  LDCU UR9, c[0x0][0x384] ;  /* 0x00007080ff0977ac */ /* 0x000ea20008000800 */
[C---:B------:R-:W-:Y:S01]  /*0360*/  VIADD R31, R76.reuse, 0x100 ;  /* 0x000001004c1f7836 */ /* 0x040fe20000000000 */
[----:B------:R-:W-:Y:S01]  /*0370*/  IADD3 R30, PT, PT, R76, 0x200, RZ ;  /* 0x000002004c1e7810 */ /* 0x000fe20007ffe0ff */
[----:B------:R-:W-:Y:S01]  /*0380*/  USHF.L.U32 UR7, UR4, 0x3, URZ ;  /* 0x0000000304077899 */ /* 0x000fe200080006ff */
[----:B------:R-:W3:Y:S03]  /*0390*/  LDCU.128 UR12, c[0x0][0x390] ;  /* 0x00007200ff0c77ac */ /* 0x000ee60008000c00 */
[----:B------:R-:W4:Y:S02]  /*03a0*/  S2UR UR8, SR_CTAID.Y ;  /* 0x00000000000879c3 */ /* 0x000f240000002600 */
[----:B------:R-:W-:-:S02]  /*03b0*/  LEA.HI R27, R31, UR7, RZ, 0x19 ;  /* 0x000000071f1b7c11 */ /* 0x000fc4000f8fc8ff */
[----:B------:R-:W-:Y:S02]  /*03c0*/  LEA.HI R29, R30, UR7, RZ, 0x19 ;  /* 0x000000071e1d7c11 */ /* 0x000fe4000f8fc8ff */
[----:B------:R-:W-:Y:S02]  /*03d0*/  LEA.HI R25, R76, UR7, RZ, 0x19 ;  /* 0x000000074c197c11 */ /* 0x000fe4000f8fc8ff */
[----:B------:R-:W4:Y:S01]  /*03e0*/  LDC R35, c[0x0][0x388] ;  /* 0x0000e200ff237b82 */ /* 0x000f220000000800 */
[--C-:B--2---:R-:W-:Y:S02]  /*03f0*/  IMAD R27, R27, UR9, R78.reuse ;  /* 0x000000091b1b7c24 */ /* 0x104fe4000f8e024e */
[--C-:B------:R-:W-:Y:S02]  /*0400*/  IMAD R29, R29, UR9, R78.reuse ;  /* 0x000000091d1d7c24 */ /* 0x100fe4000f8e024e */
[----:B------:R-:W-:Y:S01]  /*0410*/  IMAD R25, R25, UR9, R78 ;  /* 0x0000000919197c24 */ /* 0x000fe2000f8e024e */
[----:B-1----:R-:W-:-:S06]  /*0420*/  USHF.L.U32 UR6, UR6, 0x7, URZ ;  /* 0x0000000706067899 */ /* 0x002fcc00080006ff */
[----:B------:R-:W-:Y:S02]  /*0430*/  IADD3 R33, P1, PT, R27, UR6, RZ ;  /* 0x000000061b217c10 */ /* 0x000fe4000ff3e0ff */
[----:B------:R-:W-:Y:S02]  /*0440*/  IADD3 R27, P2, PT, R29, UR6, RZ ;  /* 0x000000061d1b7c10 */ /* 0x000fe4000ff5e0ff */
[----:B------:R-:W-:Y:S01]  /*0450*/  IADD3 R25, P0, PT, R25, UR6, RZ ;  /* 0x0000000619197c10 */ /* 0x000fe2000ff1e0ff */
[----:B------:R-:W-:Y:S01]  /*0460*/  IMAD.X R34, RZ, RZ, RZ, P1 ;  /* 0x000000ffff227224 */ /* 0x000fe200008e06ff */
[----:B---3--:R-:W-:Y:S01]  /*0470*/  LEA R28, P1, R33, UR14, 0x2 ;  /* 0x0000000e211c7c11 */ /* 0x008fe2000f8210ff */
[----:B------:R-:W-:Y:S01]  /*0480*/  IMAD.X R32, RZ, RZ, RZ, P2 ;  /* 0x000000ffff207224 */ /* 0x000fe200010e06ff */
[----:B------:R-:W-:Y:S01]  /*0490*/  LEA R26, P2, R27, UR14, 0x2 ;  /* 0x0000000e1b1a7c11 */ /* 0x000fe2000f8410ff */
[----:B------:R-:W-:Y:S01]  /*04a0*/  IMAD.X R36, RZ, RZ, RZ, P0 ;  /* 0x000000ffff247224 */ /* 0x000fe200000e06ff */
[----:B------:R-:W-:Y:S01]  /*04b0*/  LEA.HI.X R29, R33, UR15, R34, 0x2, P1 ;  /* 0x0000000f211d7c11 */ /* 0x000fe200088f1422 */
[----:B------:R-:W-:Y:S01]  /*04c0*/  VIADD R34, R76, 0x300 ;  /* 0x000003004c227836 */ /* 0x000fe20000000000 */
[----:B------:R-:W-:Y:S01]  /*04d0*/  LEA.HI.X R27, R27, UR15, R32, 0x2, P2 ;  /* 0x0000000f1b1b7c11 */ /* 0x000fe200090f1420 */
[----:B----4-:R-:W-:Y:S01]  /*04e0*/  IMAD R32, R35, UR8, RZ ;  /* 0x0000000823207c24 */ /* 0x010fe2000f8e02ff */
[----:B------:R-:W-:Y:S01]  /*04f0*/  LEA R24, P0, R25, UR14, 0x2 ;  /* 0x0000000e19187c11 */ /* 0x000fe2000f8010ff */
[----:B------:R-:W-:Y:S01]  /*0500*/  IMAD R33, R78, R35, UR7 ;  /* 0x000000074e217e24 */ /* 0x000fe2000f8e0223 */
[----:B------:R-:W-:Y:S01]  /*0510*/  LEA.HI R39, R34, UR7, RZ, 0x19 ;  /* 0x0000000722277c11 */ /* 0x000fe2000f8fc8ff */
[----:B0-----:R-:W2:Y:S01]  /*0520*/  LDG.E R37, desc[UR10][R26.64] ;  /* 0x0000000a1a257981 */ /* 0x001ea2000c1e1900 */
[----:B------:R-:W-:-:S02]  /*0530*/  SHF.L.U32 R35, R32, 0x7, RZ ;  /* 0x0000000720237819 */ /* 0x000fc400000006ff */
[-C--:B------:R-:W-:Y:S01]  /*0540*/  LEA.HI R32, R76, R33.reuse, RZ, 0x19 ;  /* 0x000000214c207211 */ /* 0x080fe200078fc8ff */
[----:B------:R-:W-:Y:S01]  /*0550*/  IMAD R39, R39, UR9, R78 ;  /* 0x0000000927277c24 */ /* 0x000fe2000f8e024e */
[----:B------:R-:W-:Y:S02]  /*0560*/  LEA.HI R38, R31, R33, RZ, 0x19 ;  /* 0x000000211f267211 */ /* 0x000fe400078fc8ff */
[----:B------:R-:W-:Y:S02]  /*0570*/  IADD3 R80, P1, PT, R32, R35, RZ ;  /* 0x0000002320507210 */ /* 0x000fe40007f3e0ff */
[-C--:B------:R-:W-:Y:S02]  /*0580*/  LEA.HI R30, R30, R33.reuse, RZ, 0x19 ;  /* 0x000000211e1e7211 */ /* 0x080fe400078fc8ff */
[----:B------:R-:W-:Y:S01]  /*0590*/  LEA.HI.X R25, R25, UR15, R36, 0x2, P0 ;  /* 0x0000000f19197c11 */ /* 0x000fe200080f1424 */
[----:B------:R-:W-:Y:S01]  /*05a0*/  IMAD.X R87, RZ, RZ, RZ, P1 ;  /* 0x000000ffff577224 */ /* 0x000fe200008e06ff */
[----:B------:R-:W-:Y:S01]  /*05b0*/  LEA.HI R32, R34, R33, RZ, 0x19 ;  /* 0x0000002122207211 */ /* 0x000fe200078fc8ff */
[----:B------:R0:W3:Y:S01]  /*05c0*/  LDG.E R36, desc[UR10][R28.64] ;  /* 0x0000000a1c247981 */ /* 0x0000e2000c1e1900 */
[----:B------:R-:W-:-:S02]  /*05d0*/  IADD3 R31, P0, PT, R39, UR6, RZ ;  /* 0x00000006271f7c10 */ /* 0x000fc4000ff1e0ff */
[C---:B------:R-:W-:Y:S01]  /*05e0*/  LEA R34, P3, R80.reuse, UR12, 0x2 ;  /* 0x0000000c50227c11 */ /* 0x040fe2000f8610ff */
[----:B------:R-:W4:Y:S01]  /*05f0*/  LDG.E R24, desc[UR10][R24.64] ;  /* 0x0000000a18187981 */ /* 0x000f22000c1e1900 */
[C---:B------:R-:W-:Y:S02]  /*0600*/  IADD3 R39, P1, PT, R35.reuse, R30, RZ ;  /* 0x0000001e23277210 */ /* 0x040fe40007f3e0ff */
[C---:B------:R-:W-:Y:S02]  /*0610*/  IADD3 R33, P2, PT, R35.reuse, R32, RZ ;  /* 0x0000002023217210 */ /* 0x040fe40007f5e0ff */
[----:B0-----:R-:W-:Y:S01]  /*0620*/  IADD3 R29, P4, PT, R35, R38, RZ ;  /* 0x00000026231d7210 */ /* 0x001fe20007f9e0ff */
[----:B------:R-:W-:Y:S01]  /*0630*/  IMAD.X R38, RZ, RZ, RZ, P0 ;  /* 0x000000ffff267224 */ /* 0x000fe200000e06ff */
[----:B------:R-:W-:Y:S01]  /*0640*/  LEA.HI.X R35, R80, UR13, R87, 0x2, P3 ;  /* 0x0000000d50237c11 */ /* 0x000fe200098f1457 */
[----:B------:R-:W-:Y:S01]  /*0650*/  IMAD.X R82, RZ, RZ, RZ, P1 ;  /* 0x000000ffff527224 */ /* 0x000fe200008e06ff */
[----:B------:R-:W-:Y:S01]  /*0660*/  LEA R26, P3, R31, UR14, 0x2 ;  /* 0x0000000e1f1a7c11 */ /* 0x000fe2000f8610ff */
[----:B------:R-:W-:Y:S01]  /*0670*/  IMAD.X R84, RZ, RZ, RZ, P4 ;  /* 0x000000ffff547224 */ /* 0x000fe200020e06ff */
[----:B------:R-:W-:Y:S01]  /*0680*/  LEA R28, P0, R29, UR12, 0x2 ;  /* 0x0000000c1d1c7c11 */ /* 0x000fe2000f8010ff */
[----:B------:R-:W5:Y:S01]  /*0690*/  LDG.E R34, desc[UR10][R34.64] ;  /* 0x0000000a22227981 */ /* 0x000f62000c1e1900 */
[----:B------:R-:W-:-:S02]  /*06a0*/  LEA R30, P4, R39, UR12, 0x2 ;  /* 0x0000000c271e7c11 */ /* 0x000fc4000f8810ff */
[----:B------:R-:W-:Y:S02]  /*06b0*/  LEA R32, P5, R33, UR12, 0x2 ;  /* 0x0000000c21207c11 */ /* 0x000fe4000f8a10ff */
[----:B------:R-:W-:Y:S02]  /*06c0*/  IADD3.X R80, PT, PT, RZ, RZ, RZ, P2, !PT ;  /* 0x000000ffff507210 */ /* 0x000fe400017fe4ff */
[----:B------:R-:W-:Y:S02]  /*06d0*/  LEA.HI.X R27, R31, UR15, R38, 0x2, P3 ;  /* 0x0000000f1f1b7c11 */ /* 0x000fe400098f1426 */
[----:B------:R-:W-:Y:S02]  /*06e0*/  LEA.HI.X R29, R29, UR13, R84, 0x2, P0 ;  /* 0x0000000d1d1d7c11 */ /* 0x000fe400080f1454 */
[----:B------:R-:W-:Y:S01]  /*06f0*/  LEA.HI.X R31, R39, UR13, R82, 0x2, P4 ;  /* 0x0000000d271f7c11 */ /* 0x000fe2000a0f1452 */
[----:B------:R-:W4:Y:S01]  /*0700*/  LDG.E R26, desc[UR10][R26.64] ;  /* 0x0000000a1a1a7981 */ /* 0x000f22000c1e1900 */
[----:B------:R-:W-:-:S03]  /*0710*/  LEA.HI.X R33, R33, UR13, R80, 0x2, P5 ;  /* 0x0000000d21217c11 */ /* 0x000fc6000a8f1450 */
[----:B------:R0:W2:Y:S04]  /*0720*/  LDG.E R28, desc[UR10][R28.64] ;  /* 0x0000000a1c1c7981 */ /* 0x0000a8000c1e1900 */
[----:B------:R1:W3:Y:S04]  /*0730*/  LDG.E R30, desc[UR10][R30.64] ;  /* 0x0000000a1e1e7981 */ /* 0x0002e8000c1e1900 */
[----:B------:R-:W4:Y:S01]  /*0740*/  LDG.E R32, desc[UR10][R32.64] ;  /* 0x0000000a20207981 */ /* 0x000f22000c1e1900 */
[----:B------:R-:W0:Y:S01]  /*0750*/  S2UR UR7, SR_CgaCtaId ;  /* 0x00000000000779c3 */ /* 0x000e220000008800 */
[----:B------:R-:W-:Y:S01]  /*0760*/  UMOV UR6, 0x400 ;  /* 0x0000040000067882 */ /* 0x000fe20000000000 */
[----:B------:R-:W1:Y:S01]  /*0770*/  S2R R80, SR_TID.Y ;  /* 0x0000000000507919 */ /* 0x000e620000002200 */
[----:B------:R-:W1:Y:S01]  /*0780*/  S2R R82, SR_TID.X ;  /* 0x0000000000527919 */ /* 0x000e620000002100 */
[----:B0-----:R-:W-:-:S02]  /*0790*/  ULEA UR8, UR7, UR6, 0x18 ;  /* 0x0000000607087291 */ /* 0x001fc4000f8ec0ff */
[----:B------:R-:W-:-:S04]  /*07a0*/  UIADD3 UR6, UPT, UPT, UR6, 0x1000, URZ ;  /* 0x0000100006067890 */ /* 0x000fc8000fffe0ff */
[----:B------:R-:W-:Y:S01]  /*07b0*/  ULEA UR6, UR7, UR6, 0x18 ;  /* 0x0000000607067291 */ /* 0x000fe2000f8ec0ff */
[----:B------:R-:W-:-:S05]  /*07c0*/  LEA R29, R76, UR8, 0x2 ;  /* 0x000000084c1d7c11 */ /* 0x000fca000f8e10ff */
[----:B-1----:R-:W-:Y:S02]  /*07d0*/  LEA R31, R76, UR6, 0x2 ;  /* 0x000000064c1f7c11 */ /* 0x002fe4000f8e10ff */
[----:B------:R-:W-:Y:S02]  /*07e0*/  LEA R80, R80, UR8, 0x5 ;  /* 0x0000000850507c11 */ /* 0x000fe4000f8e28ff */
[----:B------:R-:W-:Y:S01]  /*07f0*/  LEA R82, R82, UR6, 0x5 ;  /* 0x0000000652527c11 */ /* 0x000fe2000f8e28ff */
[----:B------:R-:W-:Y:S01]  /*0800*/  UMOV UR6, 0x10 ;  /* 0x0000001000067882 */ /* 0x000fe20000000000 */
[----:B-----5:R0:W-:Y:S04]  /*0810*/  STS [R29], R34 ;  /* 0x000000221d007388 */ /* 0x0201e80000000800 */
[----:B--2---:R0:W-:Y:S04]  /*0820*/  STS [R29+0x400], R28 ;  /* 0x0004001c1d007388 */ /* 0x0041e80000000800 */
[----:B---3--:R0:W-:Y:S04]  /*0830*/  STS [R29+0x800], R30 ;  /* 0x0008001e1d007388 */ /* 0x0081e80000000800 */
[----:B----4-:R0:W-:Y:S04]  /*0840*/  STS [R29+0xc00], R32 ;  /* 0x000c00201d007388 */ /* 0x0101e80000000800 */
[----:B------:R0:W-:Y:S04]  /*0850*/  STS [R31+0x400], R36 ;  /* 0x000400241f007388 */ /* 0x0001e80000000800 */
[----:B------:R0:W-:Y:S04]  /*0860*/  STS [R31+0x800], R37 ;  /* 0x000800251f007388 */ /* 0x0001e80000000800 */
[----:B------:R0:W-:Y:S04]  /*0870*/  STS [R31], R24 ;  /* 0x000000181f007388 */ /* 0x0001e80000000800 */
[----:B------:R0:W-:Y:S01]  /*0880*/  STS [R31+0xc00], R26 ;  /* 0x000c001a1f007388 */ /* 0x0001e20000000800 */
[----:B------:R-:W-:Y:S06]  /*0890*/  BAR.SYNC.DEFER_BLOCKING 0x0 ;  /* 0x0000000000007b1d */ /* 0x000fec0000010000 */
.L_x_1:
[----:B0-----:R-:W-:Y:S04]  /*08a0*/  LDS.128 R24, [R80+UR6+-0x10] ;  /* 0xfffff00650187984 */ /* 0x001fe80008000c00 */
[----:B------:R-:W0:Y:S04]  /*08b0*/  LDS.128 R28, [R82+UR6+-0x10] ;  /* 0xfffff006521c7984 */ /* 0x000e280008000c00 */
[----:B------:R-:W1:Y:S04]  /*08c0*/  LDS.128 R32, [R82+UR6] ;  /* 0x0000000652207984 */ /* 0x000e680008000c00 */
[----:B------:R-:W2:Y:S01]  /*08d0*/  LDS.128 R36, [R80+UR6] ;  /* 0x0000000650247984 */ /* 0x000ea20008000c00 */
[----:B------:R-:W-:-:S04]  /*08e0*/  UIADD3 UR6, UPT, UPT, UR6, 0x200, URZ ;  /* 0x0000020006067890 */ /* 0x000fc8000fffe0ff */
[----:B------:R-:W-:Y:S01]  /*08f0*/  UISETP.NE.AND UP0, UPT, UR6, 0x1010, UPT ;  /* 0x000010100600788c */ /* 0x000fe2000bf05270 */
[C---:B0-----:R-:W-:Y:S01]  /*0900*/  FFMA R85, R24.reuse, R28, R85 ;  /* 0x0000001c18557223 */ /* 0x041fe20000000055 */
[C---:B------:R-:W-:Y:S01]  /*0910*/  FFMA R74, R24.reuse, R29, R74 ;  /* 0x0000001d184a7223 */ /* 0x040fe2000000004a */
[C---:B------:R-:W-:Y:S01]  /*0920*/  FFMA R83, R24.reuse, R30, R83 ;  /* 0x0000001e18537223 */ /* 0x040fe20000000053 */
[C---:B------:R-:W-:Y:S01]  /*0930*/  FFMA R72, R24.reuse, R31, R72 ;  /* 0x0000001f18487223 */ /* 0x040fe20000000048 */
[C---:B-1----:R-:W-:Y:S01]  /*0940*/  FFMA R81, R24.reuse, R32, R81 ;  /* 0x0000002018517223 */ /* 0x042fe20000000051 */
[C---:B------:R-:W-:Y:S01]  /*0950*/  FFMA R70, R24.reuse, R33, R70 ;  /* 0x0000002118467223 */ /* 0x040fe20000000046 */
[C---:B------:R-:W-:Y:S01]  /*0960*/  FFMA R79, R24.reuse, R34, R79 ;  /* 0x00000022184f7223 */ /* 0x040fe2000000004f */
[----:B------:R-:W-:Y:S01]  /*0970*/  FFMA R68, R24, R35, R68 ;  /* 0x0000002318447223 */ /* 0x000fe20000000044 */
[----:B------:R-:W-:Y:S01]  /*0980*/  FFMA R77, R28, R25, R77 ;  /* 0x000000191c4d7223 */ /* 0x000fe2000000004d */
[C---:B------:R-:W-:Y:S01]  /*0990*/  FFMA R66, R25.reuse, R29, R66 ;  /* 0x0000001d19427223 */ /* 0x040fe20000000042 */
[C---:B------:R-:W-:Y:S01]  /*09a0*/  FFMA R75, R25.reuse, R30, R75 ;  /* 0x0000001e194b7223 */ /* 0x040fe2000000004b */
[C---:B------:R-:W-:Y:S01]  /*09b0*/  FFMA R64, R25.reuse, R31, R64 ;  /* 0x0000001f19407223 */ /* 0x040fe20000000040 */
[----:B------:R-:W-:Y:S01]  /*09c0*/  FFMA R73, R32, R25, R73 ;  /* 0x0000001920497223 */ /* 0x000fe20000000049 */
[C---:B------:R-:W-:Y:S01]  /*09d0*/  FFMA R62, R25.reuse, R33, R62 ;  /* 0x00000021193e7223 */ /* 0x040fe2000000003e */
[C---:B------:R-:W-:Y:S01]  /*09e0*/  FFMA R71, R25.reuse, R34, R71 ;  /* 0x0000002219477223 */ /* 0x040fe20000000047 */
[----:B------:R-:W-:Y:S01]  /*09f0*/  FFMA R60, R25, R35, R60 ;  /* 0x00000023193c7223 */ /* 0x000fe2000000003c */
        /* <DEDUP_REMOVED lines=16> */
[C---:B--2---:R-:W-:Y:S01]  /*0b00*/  FFMA R51, R36.reuse, R28, R51 ;  /* 0x0000001c24337223 */ /* 0x044fe20000000033 */
[C---:B------:R-:W-:Y:S01]  /*0b10*/  FFMA R44, R36.reuse, R29, R44 ;  /* 0x0000001d242c7223 */ /* 0x040fe2000000002c */
[C---:B------:R-:W-:Y:S01]  /*0b20*/  FFMA R49, R36.reuse, R30, R49 ;  /* 0x0000001e24317223 */ /* 0x040fe20000000031 */
[C---:B------:R-:W-:Y:S01]  /*0b30*/  FFMA R42, R36.reuse, R31, R42 ;  /* 0x0000001f242a7223 */ /* 0x040fe2000000002a */
[C---:B------:R-:W-:Y:S01]  /*0b40*/  FFMA R47, R36.reuse, R32, R47 ;  /* 0x00000020242f7223 */ /* 0x040fe2000000002f */
        /* <DEDUP_REMOVED lines=27> */
[----:B------:R-:W-:Y:S06]  /*0d00*/  BRA.U UP0, `(.L_x_1) ;  /* 0xfffffff900e47547 */ /* 0x000fec000b83ffff */
[----:B------:R-:W-:Y:S01]  /*0d10*/  BAR.SYNC.DEFER_BLOCKING 0x0 ;  /* 0x0000000000007b1d */ /* 0x000fe20000010000 */
[----:B------:R-:W-:-:S04]  /*0d20*/  UIADD3 UR4, UPT, UPT, UR4, 0x1, URZ ;  /* 0x0000000104047890 */ /* 0x000fc8000fffe0ff */
[----:B------:R-:W-:-:S09]  /*0d30*/  UISETP.NE.AND UP0, UPT, UR4, UR5, UPT ;  /* 0x000000050400728c */ /* 0x000fd2000bf05270 */
[----:B------:R-:W-:Y:S05]  /*0d40*/  BRA.U UP0, `(.L_x_2) ;  /* 0xfffffff5007c7547 */ /* 0x000fea000b83ffff */
.L_x_0:
[----:B------:R-:W1:Y:S01]  /*0d50*/  S2R R28, SR_TID.Y ;  /* 0x00000000001c7919 */ /* 0x000e620000002200 */
[----:B------:R-:W-:Y:S01]  /*0d60*/  S2UR UR4, SR_CTAID.Y ;  /* 0x00000000000479c3 */ /* 0x000fe20000002600 */
[----:B------:R-:W2:Y:S01]  /*0d70*/  LDCU UR8, c[0x0][0x384] ;  /* 0x00007080ff0877ac */ /* 0x000ea20008000800 */
[----:B------:R-:W1:Y:S01]  /*0d80*/  S2R R25, SR_TID.X ;  /* 0x0000000000197919 */ /* 0x000e620000002100 */
[----:B------:R-:W3:Y:S05]  /*0d90*/  LDCU.64 UR6, c[0x0][0x3a8] ;  /* 0x00007500ff0677ac */ /* 0x000eea0008000a00 */
[----:B------:R-:W2:Y:S02]  /*0da0*/  S2UR UR5, SR_CTAID.X ;  /* 0x00000000000579c3 */ /* 0x000ea40000002500 */
[----:B--2---:R-:W-:Y:S01]  /*0db0*/  UIMAD UR4, UR4, UR8, UR5 ;  /* 0x00000008040472a4 */ /* 0x004fe2000f8e0205 */
[----:B------:R-:W2:Y:S01]  /*0dc0*/  LDCU UR5, c[0x0][0x38c] ;  /* 0x00007180ff0577ac */ /* 0x000ea20008000800 */
[----:B-1----:R-:W-:-:S02]  /*0dd0*/  IMAD R28, R28, UR8, R25 ;  /* 0x000000081c1c7c24 */ /* 0x002fc4000f8e0219 */
[----:B------:R-:W-:Y:S02]  /*0de0*/  USHF.L.U32 UR4, UR4, 0x7, URZ ;  /* 0x0000000704047899 */ /* 0x000fe400080006ff */
[----:B------:R-:W-:-:S05]  /*0df0*/  IMAD.SHL.U32 R28, R28, 0x8, RZ ;  /* 0x000000081c1c7824 */ /* 0x000fca00078e00ff */
[C---:B------:R-:W-:Y:S01]  /*0e00*/  IADD3 R24, P0, PT, R28.reuse, UR4, RZ ;  /* 0x000000041c187c10 */ /* 0x040fe2000ff1e0ff */
[----:B------:R-:W-:-:S04]  /*0e10*/  VIADD R28, R28, UR8 ;  /* 0x000000081c1c7c36 */ /* 0x000fc80008000000 */
[----:B------:R-:W-:Y:S01]  /*0e20*/  IMAD.X R27, RZ, RZ, RZ, P0 ;  /* 0x000000ffff1b7224 */ /* 0x000fe200000e06ff */
[----:B------:R-:W-:Y:S02]  /*0e30*/  IADD3 R25, P1, PT, R28, UR4, RZ ;  /* 0x000000041c197c10 */ /* 0x000fe4000ff3e0ff */
[----:B---3--:R-:W-:Y:S01]  /*0e40*/  LEA R26, P0, R24, UR6, 0x2 ;  /* 0x00000006181a7c11 */ /* 0x008fe2000f8010ff */
[----:B--2---:R-:W-:Y:S01]  /*0e50*/  FMUL R33, R70, UR5 ;  /* 0x0000000546217c20 */ /* 0x004fe20008400000 */
[----:B------:R-:W-:Y:S02]  /*0e60*/  VIADD R70, R28, 0x2 ;  /* 0x000000021c467836 */ /* 0x000fe40000000000 */
[----:B------:R-:W-:Y:S01]  /*0e70*/  FMUL R29, R74, UR5 ;  /* 0x000000054a1d7c20 */ /* 0x000fe20008400000 */
[----:B------:R-:W-:Y:S01]  /*0e80*/  LEA.HI.X R27, R24, UR7, R27, 0x2, P0 ;  /* 0x00000007181b7c11 */ /* 0x000fe200080f141b */
[----:B------:R-:W-:Y:S01]  /*0e90*/  IMAD.X R30, RZ, RZ, RZ, P1 ;  /* 0x000000ffff1e7224 */ /* 0x000fe200008e06ff */
[C---:B------:R-:W-:Y:S01]  /*0ea0*/  LEA R24, P0, R25.reuse, UR6, 0x2 ;  /* 0x0000000619187c11 */ /* 0x040fe2000f8010ff */
[----:B------:R-:W-:Y:S01]  /*0eb0*/  FMUL R31, R72, UR5 ;  /* 0x00000005481f7c20 */ /* 0x000fe20008400000 */
[----:B------:R-:W-:Y:S01]  /*0ec0*/  IADD3 R37, P1, PT, R70, UR4, RZ ;  /* 0x0000000446257c10 */ /* 0x000fe2000ff3e0ff */
[----:B0-----:R0:W-:Y:S01]  /*0ed0*/  STG.E desc[UR10][R26.64+0x4], R29 ;  /* 0x0000041d1a007986 */ /* 0x0011e2000c10190a */
[----:B------:R-:W-:Y:S01]  /*0ee0*/  LEA.HI.X R25, R25, UR7, R30, 0x2, P0 ;  /* 0x0000000719197c11 */ /* 0x000fe200080f141e */
[----:B------:R-:W-:Y:S01]  /*0ef0*/  FMUL R85, R85, UR5 ;  /* 0x0000000555557c20 */ /* 0x000fe20008400000 */
[----:B------:R-:W-:Y:S01]  /*0f00*/  IADD3 R30, PT, PT, R28, 0x1, RZ ;  /* 0x000000011c1e7810 */ /* 0x000fe20007ffe0ff */
[----:B------:R1:W-:Y:S01]  /*0f10*/  STG.E desc[UR10][R26.64+0xc], R31 ;  /* 0x00000c1f1a007986 */ /* 0x0003e2000c10190a */
[----:B------:R-:W-:Y:S01]  /*0f20*/  FMUL R83, R83, UR5 ;  /* 0x0000000553537c20 */ /* 0x000fe20008400000 */
[----:B------:R-:W-:Y:S01]  /*0f30*/  FMUL R81, R81, UR5 ;  /* 0x0000000551517c20 */ /* 0x000fe20008400000 */
[----:B------:R-:W-:Y:S01]  /*0f40*/  IADD3 R32, P0, PT, R30, UR4, RZ ;  /* 0x000000041e207c10 */ /* 0x000fe2000ff1e0ff */
[----:B------:R-:W-:Y:S01]  /*0f50*/  VIADD R30, R28, 0x3 ;  /* 0x000000031c1e7836 */ /* 0x000fe20000000000 */
[----:B------:R2:W-:Y:S01]  /*0f60*/  STG.E desc[UR10][R26.64+0x14], R33 ;  /* 0x000014211a007986 */ /* 0x0005e2000c10190a */
[----:B------:R-:W-:Y:S01]  /*0f70*/  FMUL R79, R79, UR5 ;  /* 0x000000054f4f7c20 */ /* 0x000fe20008400000 */
[----:B------:R-:W-:-:S02]  /*0f80*/  VIADD R70, R70, UR8 ;  /* 0x0000000846467c36 */ /* 0x000fc40008000000 */
[----:B0-----:R-:W-:Y:S01]  /*0f90*/  FMUL R29, R68, UR5 ;  /* 0x00000005441d7c20 */ /* 0x001fe20008400000 */
[----:B------:R-:W-:Y:S01]  /*0fa0*/  IMAD.X R35, RZ, RZ, RZ, P0 ;  /* 0x000000ffff237224 */ /* 0x000fe200000e06ff */
[----:B------:R-:W-:Y:S01]  /*0fb0*/  LEA R38, P0, R32, UR6, 0x2 ;  /* 0x0000000620267c11 */ /* 0x000fe2000f8010ff */
[----:B------:R-:W-:Y:S01]  /*0fc0*/  STG.E desc[UR10][R26.64], R85 ;  /* 0x000000551a007986 */ /* 0x000fe2000c10190a */
[----:B------:R-:W-:Y:S01]  /*0fd0*/  IADD3.X R68, PT, PT, RZ, RZ, RZ, P1, !PT ;  /* 0x000000ffff447210 */ /* 0x000fe20000ffe4ff */
[----:B-1----:R-:W-:Y:S01]  /*0fe0*/  VIADD R31, R28, 0x5 ;  /* 0x000000051c1f7836 */ /* 0x002fe20000000000 */
[----:B------:R-:W-:Y:S01]  /*0ff0*/  LEA.HI.X R39, R32, UR7, R35, 0x2, P0 ;  /* 0x0000000720277c11 */ /* 0x000fe200080f1423 */
[----:B------:R-:W-:Y:S01]  /*1000*/  STG.E desc[UR10][R26.64+0x8], R83 ;  /* 0x000008531a007986 */ /* 0x000fe2000c10190a */
[----:B------:R-:W-:Y:S01]  /*1010*/  IADD3 R32, P2, PT, R30, UR4, RZ ;  /* 0x000000041e207c10 */ /* 0x000fe2000ff5e0ff */
[----:B------:R-:W-:Y:S01]  /*1020*/  VIADD R30, R28, 0x4 ;  /* 0x000000041c1e7836 */ /* 0x000fe20000000000 */
[C---:B------:R-:W-:Y:S01]  /*1030*/  LEA R36, P0, R37.reuse, UR6, 0x2 ;  /* 0x0000000625247c11 */ /* 0x040fe2000f8010ff */
[----:B------:R-:W-:Y:S01]  /*1040*/  STG.E desc[UR10][R26.64+0x10], R81 ;  /* 0x000010511a007986 */ /* 0x000fe2000c10190a */
[----:B------:R-:W-:Y:S01]  /*1050*/  LEA R34, P1, R32, UR6, 0x2 ;  /* 0x0000000620227c11 */ /* 0x000fe2000f8210ff */
[----:B------:R-:W-:Y:S01]  /*1060*/  IMAD.X R35, RZ, RZ, RZ, P2 ;  /* 0x000000ffff237224 */ /* 0x000fe200010e06ff */
[----:B--2---:R-:W-:Y:S01]  /*1070*/  IADD3 R33, P2, PT, R30, UR4, RZ ;  /* 0x000000041e217c10 */ /* 0x004fe2000ff5e0ff */
[----:B------:R0:W-:Y:S01]  /*1080*/  STG.E desc[UR10][R26.64+0x18], R79 ;  /* 0x0000184f1a007986 */ /* 0x0001e2000c10190a */
[----:B------:R-:W-:Y:S01]  /*1090*/  LEA.HI.X R37, R37, UR7, R68, 0x2, P0 ;  /* 0x0000000725257c11 */ /* 0x000fe200080f1444 */
[----:B------:R-:W-:Y:S01]  /*10a0*/  FMUL R87, R66, UR5 ;  /* 0x0000000542577c20 */ /* 0x000fe20008400000 */
[----:B------:R-:W-:Y:S01]  /*10b0*/  LEA.HI.X R35, R32, UR7, R35, 0x2, P1 ;  /* 0x0000000720237c11 */ /* 0x000fe200088f1423 */
[----:B------:R1:W-:Y:S01]  /*10c0*/  STG.E desc[UR10][R26.64+0x1c], R29 ;  /* 0x00001c1d1a007986 */ /* 0x0003e2000c10190a */
[----:B------:R-:W-:Y:S01]  /*10d0*/  IADD3 R31, P1, PT, R31, UR4, RZ ;  /* 0x000000041f1f7c10 */ /* 0x000fe2000ff3e0ff */
[----:B------:R-:W-:Y:S01]  /*10e0*/  IMAD.X R72, RZ, RZ, RZ, P2 ;  /* 0x000000ffff487224 */ /* 0x000fe200010e06ff */
[----:B------:R-:W-:Y:S01]  /*10f0*/  LEA R32, P0, R33, UR6, 0x2 ;  /* 0x0000000621207c11 */ /* 0x000fe2000f8010ff */
[----:B------:R-:W-:Y:S01]  /*1100*/  FMUL R89, R75, UR5 ;  /* 0x000000054b597c20 */ /* 0x000fe20008400000 */
[----:B------:R-:W-:Y:S01]  /*1110*/  IADD3.X R68, PT, PT, RZ, RZ, RZ, P1, !PT ;  /* 0x000000ffff447210 */ /* 0x000fe20000ffe4ff */
[----:B------:R-:W-:Y:S01]  /*1120*/  FMUL R73, R73, UR5 ;  /* 0x0000000549497c20 */ /* 0x000fe20008400000 */
[----:B------:R-:W-:Y:S01]  /*1130*/  LEA R30, P1, R31, UR6, 0x2 ;  /* 0x000000061f1e7c11 */ /* 0x000fe2000f8210ff */
[----:B0-----:R-:W-:Y:S01]  /*1140*/  FMUL R79, R77, UR5 ;  /* 0x000000054d4f7c20 */ /* 0x001fe20008400000 */
[----:B------:R-:W-:Y:S01]  /*1150*/  LEA.HI.X R33, R33, UR7, R72, 0x2, P0 ;  /* 0x0000000721217c11 */ /* 0x000fe200080f1448 */
[----:B------:R-:W-:Y:S01]  /*1160*/  FMUL R69, R69, UR5 ;  /* 0x0000000545457c20 */ /* 0x000fe20008400000 */
[----:B------:R-:W-:Y:S01]  /*1170*/  LEA.HI.X R31, R31, UR7, R68, 0x2, P1 ;  /* 0x000000071f1f7c11 */ /* 0x000fe200088f1444 */
[C---:B-1----:R-:W-:Y:S01]  /*1180*/  VIADD R26, R28.reuse, 0x6 ;  /* 0x000000061c1a7836 */ /* 0x042fe20000000000 */
[----:B------:R-:W-:Y:S01]  /*1190*/  STG.E desc[UR10][R24.64], R79 ;  /* 0x0000004f18007986 */ /* 0x000fe2000c10190a */
[----:B------:R-:W-:-:S02]  /*11a0*/  VIADD R68, R28, UR8 ;  /* 0x000000081c447c36 */ /* 0x000fc40008000000 */
[----:B------:R-:W-:Y:S01]  /*11b0*/  FMUL R65, R65, UR5 ;  /* 0x0000000541417c20 */ /* 0x000fe20008400000 */
[----:B------:R-:W-:Y:S01]  /*11c0*/  VIADD R27, R28, 0x7 ;  /* 0x000000071c1b7836 */ /* 0x000fe20000000000 */
[----:B------:R-:W-:Y:S01]  /*11d0*/  IADD3 R29, P0, PT, R26, UR4, RZ ;  /* 0x000000041a1d7c10 */ /* 0x000fe2000ff1e0ff */
[----:B------:R0:W-:Y:S01]  /*11e0*/  STG.E desc[UR10][R38.64], R87 ;  /* 0x0000005726007986 */ /* 0x0001e2000c10190a */
[----:B------:R-:W-:Y:S01]  /*11f0*/  IADD3 R72, P2, PT, R68, UR4, RZ ;  /* 0x0000000444487c10 */ /* 0x000fe2000ff5e0ff */
[----:B------:R-:W-:Y:S01]  /*1200*/  FMUL R57, R57, UR5 ;  /* 0x0000000539397c20 */ /* 0x000fe20008400000 */
[----:B------:R-:W-:Y:S01]  /*1210*/  IADD3 R27, P1, PT, R27, UR4, RZ ;  /* 0x000000041b1b7c10 */ /* 0x000fe2000ff3e0ff */
[----:B------:R-:W-:Y:S01]  /*1220*/  IMAD.X R76, RZ, RZ, RZ, P0 ;  /* 0x000000ffff4c7224 */ /* 0x000fe200000e06ff */
[C---:B------:R-:W-:Y:S01]  /*1230*/  LEA R28, P0, R29.reuse, UR6, 0x2 ;  /* 0x000000061d1c7c11 */ /* 0x040fe2000f8010ff */
[----:B------:R1:W-:Y:S01]  /*1240*/  STG.E desc[UR10][R36.64], R89 ;  /* 0x0000005924007986 */ /* 0x0003e2000c10190a */
[----:B------:R-:W-:Y:S01]  /*1250*/  IADD3.X R81, PT, PT, RZ, RZ, RZ, P2, !PT ;  /* 0x000000ffff517210 */ /* 0x000fe200017fe4ff */
[----:B------:R-:W-:Y:S01]  /*1260*/  IMAD.X R74, RZ, RZ, RZ, P1 ;  /* 0x000000ffff4a7224 */ /* 0x000fe200008e06ff */
[----:B------:R-:W-:Y:S01]  /*1270*/  LEA.HI.X R29, R29, UR7, R76, 0x2, P0 ;  /* 0x000000071d1d7c11 */ /* 0x000fe200080f144c */
[----:B------:R-:W-:Y:S01]  /*1280*/  FMUL R49, R49, UR5 ;  /* 0x0000000531317c20 */ /* 0x000fe20008400000 */
[----:B------:R-:W-:Y:S01]  /*1290*/  LEA R76, P0, R72, UR6, 0x2 ;  /* 0x00000006484c7c11 */ /* 0x000fe2000f8010ff */
[----:B0-----:R-:W-:Y:S01]  /*12a0*/  FMUL R87, R64, UR5 ;  /* 0x0000000540577c20 */ /* 0x001fe20008400000 */
[----:B------:R-:W-:Y:S01]  /*12b0*/  LEA R26, P1, R27, UR6, 0x2 ;  /* 0x000000061b1a7c11 */ /* 0x000fe2000f8210ff */
[----:B------:R-:W-:Y:S01]  /*12c0*/  FMUL R51, R51, UR5 ;  /* 0x0000000533337c20 */ /* 0x000fe20008400000 */
[----:B------:R-:W-:Y:S01]  /*12d0*/  LEA.HI.X R77, R72, UR7, R81, 0x2, P0 ;  /* 0x00000007484d7c11 */ /* 0x000fe200080f1451 */
[----:B------:R-:W-:Y:S01]  /*12e0*/  VIADD R72, R68, 0x4 ;  /* 0x0000000444487836 */ /* 0x000fe20000000000 */
[----:B------:R-:W-:Y:S01]  /*12f0*/  LEA.HI.X R27, R27, UR7, R74, 0x2, P1 ;  /* 0x000000071b1b7c11 */ /* 0x000fe200088f144a */
[----:B-1----:R-:W-:Y:S01]  /*1300*/  FMUL R89, R62, UR5 ;  /* 0x000000053e597c20 */ /* 0x002fe20008400000 */
[----:B------:R-:W-:Y:S01]  /*1310*/  IADD3 R74, P0, PT, R70, UR4, RZ ;  /* 0x00000004464a7c10 */ /* 0x000fe2000ff1e0ff */
[----:B------:R-:W-:Y:S01]  /*1320*/  VIADD R70, R68, 0x6 ;  /* 0x0000000644467836 */ /* 0x000fe20000000000 */
[----:B------:R-:W-:Y:S01]  /*1330*/  IADD3 R72, P1, PT, R72, UR4, RZ ;  /* 0x0000000448487c10 */ /* 0x000fe2000ff3e0ff */
[----:B------:R-:W-:Y:S01]  /*1340*/  VIADD R68, R68, UR8 ;  /* 0x0000000844447c36 */ /* 0x000fe20008000000 */
[----:B------:R-:W-:Y:S01]  /*1350*/  IADD3.X R83, PT, PT, RZ, RZ, RZ, P0, !PT ;  /* 0x000000ffff537210 */ /* 0x000fe200007fe4ff */
[----:B------:R-:W-:Y:S01]  /*1360*/  STG.E desc[UR10][R34.64], R87 ;  /* 0x0000005722007986 */ /* 0x000fe2000c10190a */
[----:B------:R-:W-:Y:S01]  /*1370*/  IADD3 R70, P2, PT, R70, UR4, RZ ;  /* 0x0000000446467c10 */ /* 0x000fe2000ff5e0ff */
[----:B------:R-:W-:Y:S01]  /*1380*/  IMAD.X R81, RZ, RZ, RZ, P1 ;  /* 0x000000ffff517224 */ /* 0x000fe200008e06ff */
[----:B------:R-:W-:Y:S01]  /*1390*/  LEA R80, P1, R72, UR6, 0x2 ;  /* 0x0000000648507c11 */ /* 0x000fe2000f8210ff */
[----:B------:R-:W-:Y:S01]  /*13a0*/  VIADD R66, R68, 0x2 ;  /* 0x0000000244427836 */ /* 0x000fe20000000000 */
[----:B------:R-:W-:Y:S01]  /*13b0*/  LEA R82, P0, R74, UR6, 0x2 ;  /* 0x000000064a527c11 */ /* 0x000fe2000f8010ff */
[----:B------:R-:W-:Y:S01]  /*13c0*/  IMAD.X R79, RZ, RZ, RZ, P2 ;  /* 0x000000ffff4f7224 */ /* 0x000fe200010e06ff */
[----:B------:R-:W-:Y:S01]  /*13d0*/  LEA.HI.X R81, R72, UR7, R81, 0x2, P1 ;  /* 0x0000000748517c11 */ /* 0x000fe200088f1451 */
[----:B------:R-:W-:Y:S01]  /*13e0*/  VIADD R62, R68, 0x5 ;  /* 0x00000005443e7836 */ /* 0x000fe20000000000 */
[----:B------:R-:W-:Y:S01]  /*13f0*/  LEA.HI.X R83, R74, UR7, R83, 0x2, P0 ;  /* 0x000000074a537c11 */ /* 0x000fe200080f1453 */
[----:B------:R-:W-:Y:S01]  /*1400*/  STG.E desc[UR10][R32.64], R73 ;  /* 0x0000004920007986 */ /* 0x000fe2000c10190a */
[----:B------:R-:W-:Y:S01]  /*1410*/  IADD3 R72, P1, PT, R68, UR4, RZ ;  /* 0x0000000444487c10 */ /* 0x000fe2000ff3e0ff */
[----:B------:R-:W-:Y:S01]  /*1420*/  FMUL R47, R47, UR5 ;  /* 0x000000052f2f7c20 */ /* 0x000fe20008400000 */
[----:B------:R-:W-:Y:S01]  /*1430*/  LEA R78, P0, R70, UR6, 0x2 ;  /* 0x00000006464e7c11 */ /* 0x000fe2000f8010ff */
[----:B------:R0:W-:Y:S01]  /*1440*/  STG.E desc[UR10][R30.64], R89 ;  /* 0x000000591e007986 */ /* 0x0001e2000c10190a */
[----:B------:R-:W-:Y:S01]  /*1450*/  IADD3 R25, PT, PT, R68, 0x1, RZ ;  /* 0x0000000144197810 */ /* 0x000fe20007ffe0ff */
[----:B------:R-:W-:Y:S01]  /*1460*/  IMAD.X R85, RZ, RZ, RZ, P1 ;  /* 0x000000ffff557224 */ /* 0x000fe200008e06ff */
[----:B------:R-:W-:Y:S01]  /*1470*/  LEA.HI.X R79, R70, UR7, R79, 0x2, P0 ;  /* 0x00000007464f7c11 */ /* 0x000fe200080f144f */
[----:B------:R-:W-:Y:S01]  /*1480*/  FMUL R45, R45, UR5 ;  /* 0x000000052d2d7c20 */ /* 0x000fe20008400000 */
[C---:B------:R-:W-:Y:S01]  /*1490*/  LEA R24, P1, R72.reuse, UR6, 0x2 ;  /* 0x0000000648187c11 */ /* 0x040fe2000f8210ff */
[----:B------:R-:W-:Y:S01]  /*14a0*/  FMUL R43, R43, UR5 ;  /* 0x000000052b2b7c20 */ /* 0x000fe20008400000 */
[----:B------:R-:W-:Y:S01]  /*14b0*/  IADD3 R70, P0, PT, R25, UR4, RZ ;  /* 0x0000000419467c10 */ /* 0x000fe2000ff1e0ff */
[----:B------:R-:W-:Y:S01]  /*14c0*/  FMUL R41, R41, UR5 ;  /* 0x0000000529297c20 */ /* 0x000fe20008400000 */
[----:B------:R-:W-:Y:S01]  /*14d0*/  LEA.HI.X R25, R72, UR7, R85, 0x2, P1 ;  /* 0x0000000748197c11 */ /* 0x000fe200088f1455 */
[----:B------:R-:W-:Y:S01]  /*14e0*/  FMUL R23, R23, UR5 ;  /* 0x0000000517177c20 */ /* 0x000fe20008400000 */
[----:B------:R-:W-:Y:S01]  /*14f0*/  IADD3 R64, PT, PT, R68, UR8, RZ ;  /* 0x0000000844407c10 */ /* 0x000fe2000fffe0ff */
[----:B------:R-:W-:Y:S01]  /*1500*/  IMAD.X R85, RZ, RZ, RZ, P0 ;  /* 0x000000ffff557224 */ /* 0x000fe200000e06ff */
[C---:B------:R-:W-:Y:S01]  /*1510*/  LEA R74, P0, R70.reuse, UR6, 0x2 ;  /* 0x00000006464a7c11 */ /* 0x040fe2000f8010ff */
[----:B0-----:R-:W-:Y:S01]  /*1520*/  FMUL R89, R71, UR5 ;  /* 0x0000000547597c20 */ /* 0x001fe20008400000 */
[----:B------:R-:W-:Y:S01]  /*1530*/  FMUL R21, R21, UR5 ;  /* 0x0000000515157c20 */ /* 0x000fe20008400000 */
[----:B------:R-:W-:Y:S01]  /*1540*/  FMUL R19, R19, UR5 ;  /* 0x0000000513137c20 */ /* 0x000fe20008400000 */
[----:B------:R-:W-:Y:S01]  /*1550*/  LEA.HI.X R75, R70, UR7, R85, 0x2, P0 ;  /* 0x00000007464b7c11 */ /* 0x000fe200080f1455 */
[----:B------:R-:W-:Y:S01]  /*1560*/  FMUL R17, R17, UR5 ;  /* 0x0000000511117c20 */ /* 0x000fe20008400000 */
[----:B------:R-:W-:Y:S01]  /*1570*/  IADD3 R85, P0, PT, R66, UR4, RZ ;  /* 0x0000000442557c10 */ /* 0x000fe2000ff1e0ff */
[C---:B------:R-:W-:Y:S01]  /*1580*/  VIADD R66, R68.reuse, 0x4 ;  /* 0x0000000444427836 */ /* 0x040fe20000000000 */
[----:B------:R-:W-:Y:S01]  /*1590*/  IADD3 R70, PT, PT, R68, 0x3, RZ ;  /* 0x0000000344467810 */ /* 0x000fe20007ffe0ff */
[----:B------:R0:W-:Y:S01]  /*15a0*/  STG.E desc[UR10][R28.64], R89 ;  /* 0x000000591c007986 */ /* 0x0001e2000c10190a */
[----:B------:R-:W-:Y:S01]  /*15b0*/  FMUL R15, R15, UR5 ;  /* 0x000000050f0f7c20 */ /* 0x000fe20008400000 */
[----:B------:R-:W-:Y:S01]  /*15c0*/  IMAD.X R86, RZ, RZ, RZ, P0 ;  /* 0x000000ffff567224 */ /* 0x000fe200000e06ff */
[----:B------:R-:W-:Y:S01]  /*15d0*/  IADD3 R72, P1, PT, R70, UR4, RZ ;  /* 0x0000000446487c10 */ /* 0x000fe2000ff3e0ff */
[----:B------:R-:W-:Y:S01]  /*15e0*/  FMUL R13, R13, UR5 ;  /* 0x000000050d0d7c20 */ /* 0x000fe20008400000 */
[----:B------:R-:W-:Y:S01]  /*15f0*/  LEA R84, P0, R85, UR6, 0x2 ;  /* 0x0000000655547c11 */ /* 0x000fe2000f8010ff */
[----:B------:R-:W-:Y:S01]  /*1600*/  FMUL R11, R11, UR5 ;  /* 0x000000050b0b7c20 */ /* 0x000fe20008400000 */
[C---:B------:R-:W-:Y:S01]  /*1610*/  IADD3 R70, P2, PT, R66.reuse, UR4, RZ ;  /* 0x0000000442467c10 */ /* 0x040fe2000ff5e0ff */
[----:B------:R-:W-:Y:S01]  /*1620*/  IMAD.X R39, RZ, RZ, RZ, P1 ;  /* 0x000000ffff277224 */ /* 0x000fe200008e06ff */
[----:B------:R-:W-:Y:S01]  /*1630*/  LEA.HI.X R85, R85, UR7, R86, 0x2, P0 ;  /* 0x0000000755557c11 */ /* 0x000fe200080f1456 */
[----:B------:R-:W-:Y:S01]  /*1640*/  VIADD R66, R66, UR8 ;  /* 0x0000000842427c36 */ /* 0x000fe20008000000 */
[----:B------:R-:W-:Y:S01]  /*1650*/  IADD3.X R91, PT, PT, RZ, RZ, RZ, P2, !PT ;  /* 0x000000ffff5b7210 */ /* 0x000fe200017fe4ff */
[----:B0-----:R-:W-:Y:S01]  /*1660*/  FMUL R89, R67, UR5 ;  /* 0x0000000543597c20 */ /* 0x001fe20008400000 */
[----:B------:R-:W-:Y:S01]  /*1670*/  LEA R36, P0, R70, UR6, 0x2 ;  /* 0x0000000646247c11 */ /* 0x000fe2000f8010ff */
[----:B------:R-:W-:Y:S01]  /*1680*/  FMUL R9, R9, UR5 ;  /* 0x0000000509097c20 */ /* 0x000fe20008400000 */
[----:B------:R-:W-:Y:S01]  /*1690*/  LEA R38, P1, R72, UR6, 0x2 ;  /* 0x0000000648267c11 */ /* 0x000fe2000f8210ff */
[----:B------:R-:W-:Y:S01]  /*16a0*/  FMUL R7, R7, UR5 ;  /* 0x0000000507077c20 */ /* 0x000fe20008400000 */
[----:B------:R-:W-:Y:S01]  /*16b0*/  LEA.HI.X R37, R70, UR7, R91, 0x2, P0 ;  /* 0x0000000746257c11 */ /* 0x000fe200080f145b */
[----:B------:R-:W-:Y:S01]  /*16c0*/  VIADD R70, R68, 0x6 ;  /* 0x0000000644467836 */ /* 0x000fe20000000000 */
[----:B------:R-:W-:Y:S01]  /*16d0*/  LEA.HI.X R39, R72, UR7, R39, 0x2, P1 ;  /* 0x0000000748277c11 */ /* 0x000fe200088f1427 */
[----:B------:R-:W-:Y:S01]  /*16e0*/  VIADD R72, R68, 0x7 ;  /* 0x0000000744487836 */ /* 0x000fe20000000000 */
[----:B------:R-:W-:Y:S01]  /*16f0*/  IADD3 R86, P0, PT, R62, UR4, RZ ;  /* 0x000000043e567c10 */ /* 0x000fe2000ff1e0ff */
[----:B------:R-:W-:Y:S01]  /*1700*/  FMUL R91, R60, UR5 ;  /* 0x000000053c5b7c20 */ /* 0x000fe20008400000 */
[----:B------:R-:W-:Y:S01]  /*1710*/  IADD3 R70, P1, PT, R70, UR4, RZ ;  /* 0x0000000446467c10 */ /* 0x000fe2000ff3e0ff */
[----:B------:R-:W-:Y:S01]  /*1720*/  FMUL R5, R5, UR5 ;  /* 0x0000000505057c20 */ /* 0x000fe20008400000 */
[----:B------:R-:W-:Y:S01]  /*1730*/  IADD3 R62, P3, PT, R64, UR4, RZ ;  /* 0x00000004403e7c10 */ /* 0x000fe2000ff7e0ff */
[----:B------:R-:W-:Y:S01]  /*1740*/  IMAD.X R35, RZ, RZ, RZ, P0 ;  /* 0x000000ffff237224 */ /* 0x000fe200000e06ff */
[----:B------:R-:W-:Y:S01]  /*1750*/  LEA R34, P0, R86, UR6, 0x2 ;  /* 0x0000000656227c11 */ /* 0x000fe2000f8010ff */
[----:B------:R-:W-:Y:S01]  /*1760*/  IMAD.X R33, RZ, RZ, RZ, P1 ;  /* 0x000000ffff217224 */ /* 0x000fe200008e06ff */
[----:B------:R-:W-:Y:S01]  /*1770*/  LEA R32, P1, R70, UR6, 0x2 ;  /* 0x0000000646207c11 */ /* 0x000fe2000f8210ff */
[----:B------:R-:W-:Y:S01]  /*1780*/  VIADD R64, R64, UR8 ;  /* 0x0000000840407c36 */ /* 0x000fe20008000000 */
[----:B------:R-:W-:Y:S01]  /*1790*/  LEA.HI.X R35, R86, UR7, R35, 0x2, P0 ;  /* 0x0000000756237c11 */ /* 0x000fe200080f1423 */
[----:B------:R0:W-:Y:S01]  /*17a0*/  STG.E desc[UR10][R26.64], R91 ;  /* 0x0000005b1a007986 */ /* 0x0001e2000c10190a */
[----:B------:R-:W-:Y:S01]  /*17b0*/  LEA.HI.X R33, R70, UR7, R33, 0x2, P1 ;  /* 0x0000000746217c11 */ /* 0x000fe200088f1421 */
[----:B------:R-:W-:Y:S01]  /*17c0*/  VIADD R60, R64, 0x1 ;  /* 0x00000001403c7836 */ /* 0x000fe20000000000 */
[----:B------:R-:W-:Y:S01]  /*17d0*/  IADD3 R72, P2, PT, R72, UR4, RZ ;  /* 0x0000000448487c10 */ /* 0x000fe2000ff5e0ff */
[----:B------:R-:W-:Y:S01]  /*17e0*/  VIADD R88, R64, 0x2 ;  /* 0x0000000240587836 */ /* 0x000fe20000000000 */
[----:B------:R-:W-:Y:S01]  /*17f0*/  IADD3.X R73, PT, PT, RZ, RZ, RZ, P3, !PT ;  /* 0x000000ffff497210 */ /* 0x000fe20001ffe4ff */
[----:B------:R1:W-:Y:S01]  /*1800*/  STG.E desc[UR10][R76.64], R69 ;  /* 0x000000454c007986 */ /* 0x0003e2000c10190a */
[----:B------:R-:W-:Y:S01]  /*1810*/  LEA R70, P0, R62, UR6, 0x2 ;  /* 0x000000063e467c11 */ /* 0x000fe2000f8010ff */
[----:B------:R-:W-:Y:S01]  /*1820*/  IMAD.X R31, RZ, RZ, RZ, P2 ;  /* 0x000000ffff1f7224 */ /* 0x000fe200010e06ff */
[----:B------:R-:W-:Y:S01]  /*1830*/  LEA R30, P2, R72, UR6, 0x2 ;  /* 0x00000006481e7c11 */ /* 0x000fe2000f8410ff */
[----:B------:R2:W-:Y:S01]  /*1840*/  STG.E desc[UR10][R76.64+0x4], R89 ;  /* 0x000004594c007986 */ /* 0x0005e2000c10190a */
[----:B------:R-:W-:Y:S01]  /*1850*/  LEA.HI.X R71, R62, UR7, R73, 0x2, P0 ;  /* 0x000000073e477c11 */ /* 0x000fe200080f1449 */
[----:B0-----:R-:W-:Y:S01]  /*1860*/  VIADD R26, R64, 0x3 ;  /* 0x00000003401a7836 */ /* 0x001fe20000000000 */
[----:B------:R-:W-:Y:S01]  /*1870*/  IADD3 R66, P0, PT, R66, UR4, RZ ;  /* 0x0000000442427c10 */ /* 0x000fe2000ff1e0ff */
[C---:B------:R-:W-:Y:S01]  /*1880*/  VIADD R27, R64.reuse, 0x4 ;  /* 0x00000004401b7836 */ /* 0x040fe20000000000 */
[----:B------:R-:W-:Y:S01]  /*1890*/  IADD3 R62, P1, PT, R64, UR4, RZ ;  /* 0x00000004403e7c10 */ /* 0x000fe2000ff3e0ff */
[----:B------:R0:W-:Y:S01]  /*18a0*/  STG.E desc[UR10][R82.64], R65 ;  /* 0x0000004152007986 */ /* 0x0001e2000c10190a */
[----:B------:R-:W-:Y:S01]  /*18b0*/  LEA.HI.X R31, R72, UR7, R31, 0x2, P2 ;  /* 0x00000007481f7c11 */ /* 0x000fe200090f141f */
[----:B------:R-:W-:Y:S01]  /*18c0*/  IMAD.X R87, RZ, RZ, RZ, P0 ;  /* 0x000000ffff577224 */ /* 0x000fe200000e06ff */
[----:B------:R-:W-:Y:S01]  /*18d0*/  IADD3.X R73, PT, PT, RZ, RZ, RZ, P1, !PT ;  /* 0x000000ffff497210 */ /* 0x000fe20000ffe4ff */
[----:B-1----:R-:W-:Y:S01]  /*18e0*/  FMUL R69, R58, UR5 ;  /* 0x000000053a457c20 */ /* 0x002fe20008400000 */
[----:B------:R-:W-:Y:S01]  /*18f0*/  LEA R86, P0, R66, UR6, 0x2 ;  /* 0x0000000642567c11 */ /* 0x000fe2000f8010ff */
[----:B------:R-:W-:Y:S01]  /*1900*/  VIADD R58, R64, 0x5 ;  /* 0x00000005403a7836 */ /* 0x000fe20000000000 */
[----:B------:R-:W-:Y:S01]  /*1910*/  LEA R72, P1, R62, UR6, 0x2 ;  /* 0x000000063e487c11 */ /* 0x000fe2000f8210ff */
[----:B--2---:R-:W-:Y:S01]  /*1920*/  FMUL R77, R63, UR5 ;  /* 0x000000053f4d7c20 */ /* 0x004fe20008400000 */
[----:B------:R-:W-:Y:S01]  /*1930*/  LEA.HI.X R87, R66, UR7, R87, 0x2, P0 ;  /* 0x0000000742577c11 */ /* 0x000fe200080f1457 */
[----:B------:R1:W-:Y:S01]  /*1940*/  STG.E desc[UR10][R82.64+0x4], R69 ;  /* 0x0000044552007986 */ /* 0x0003e2000c10190a */
[----:B------:R-:W-:Y:S01]  /*1950*/  LEA.HI.X R73, R62, UR7, R73, 0x2, P1 ;  /* 0x000000073e497c11 */ /* 0x000fe200088f1449 */
[----:B0-----:R-:W-:Y:S01]  /*1960*/  FMUL R65, R56, UR5 ;  /* 0x0000000538417c20 */ /* 0x001fe20008400000 */
[----:B------:R-:W-:Y:S01]  /*1970*/  IADD3 R62, P0, PT, R60, UR4, RZ ;  /* 0x000000043c3e7c10 */ /* 0x000fe2000ff1e0ff */
[----:B------:R0:W-:Y:S01]  /*1980*/  STG.E desc[UR10][R80.64], R77 ;  /* 0x0000004d50007986 */ /* 0x0001e2000c10190a */
[C---:B------:R-:W-:Y:S01]  /*1990*/  IADD3 R29, P1, PT, R88.reuse, UR4, RZ ;  /* 0x00000004581d7c10 */ /* 0x040fe2000ff3e0ff */
[----:B------:R-:W-:Y:S01]  /*19a0*/  VIADD R88, R88, UR8 ;  /* 0x0000000858587c36 */ /* 0x000fe20008000000 */
[----:B------:R-:W-:Y:S01]  /*19b0*/  IADD3 R56, PT, PT, R64, 0x7, RZ ;  /* 0x0000000740387810 */ /* 0x000fe20007ffe0ff */
[----:B------:R-:W-:Y:S01]  /*19c0*/  IMAD.X R67, RZ, RZ, RZ, P0 ;  /* 0x000000ffff437224 */ /* 0x000fe200000e06ff */
[C---:B------:R-:W-:Y:S01]  /*19d0*/  LEA R66, P0, R62.reuse, UR6, 0x2 ;  /* 0x000000063e427c11 */ /* 0x040fe2000f8010ff */
[----:B------:R2:W-:Y:S01]  /*19e0*/  STG.E desc[UR10][R80.64+0x4], R65 ;  /* 0x0000044150007986 */ /* 0x0005e2000c10190a */
[----:B------:R-:W-:Y:S01]  /*19f0*/  IADD3.X R60, PT, PT, RZ, RZ, RZ, P1, !PT ;  /* 0x000000ffff3c7210 */ /* 0x000fe20000ffe4ff */
[----:B-1----:R-:W-:Y:S01]  /*1a00*/  FMUL R83, R61, UR5 ;  /* 0x000000053d537c20 */ /* 0x002fe20008400000 */
[----:B------:R-:W-:Y:S01]  /*1a10*/  LEA R28, P1, R29, UR6, 0x2 ;  /* 0x000000061d1c7c11 */ /* 0x000fe2000f8210ff */
[----:B------:R-:W-:Y:S01]  /*1a20*/  FMUL R3, R3, UR5 ;  /* 0x0000000503037c20 */ /* 0x000fe20008400000 */
[----:B------:R-:W-:-:S02]  /*1a30*/  LEA.HI.X R67, R62, UR7, R67, 0x2, P0 ;  /* 0x000000073e437c11 */ /* 0x000fc400080f1443 */
[----:B------:R-:W-:Y:S01]  /*1a40*/  LEA.HI.X R29, R29, UR7, R60, 0x2, P1 ;  /* 0x000000071d1d7c11 */ /* 0x000fe200088f143c */
[----:B------:R-:W-:Y:S01]  /*1a50*/  STG.E desc[UR10][R78.64], R83 ;  /* 0x000000534e007986 */ /* 0x000fe2000c10190a */
[----:B------:R-:W-:Y:S02]  /*1a60*/  IADD3 R68, P0, PT, R26, UR4, RZ ;  /* 0x000000041a447c10 */ /* 0x000fe4000ff1e0ff */
[----:B------:R-:W-:Y:S02]  /*1a70*/  IADD3 R27, P1, PT, R27, UR4, RZ ;  /* 0x000000041b1b7c10 */ /* 0x000fe4000ff3e0ff */
[----:B------:R-:W-:Y:S01]  /*1a80*/  IADD3 R82, P2, PT, R56, UR4, RZ ;  /* 0x0000000438527c10 */ /* 0x000fe2000ff5e0ff */
[----:B------:R-:W-:Y:S01]  /*1a90*/  IMAD.X R91, RZ, RZ, RZ, P0 ;  /* 0x000000ffff5b7224 */ /* 0x000fe200000e06ff */
[----:B------:R-:W-:Y:S01]  /*1aa0*/  IADD3.X R60, PT, PT, RZ, RZ, RZ, P1, !PT ;  /* 0x000000ffff3c7210 */ /* 0x000fe20000ffe4ff */
[----:B------:R-:W-:Y:S01]  /*1ab0*/  VIADD R56, R64, UR8 ;  /* 0x0000000840387c36 */ /* 0x000fe20008000000 */
[----:B------:R-:W-:Y:S01]  /*1ac0*/  LEA R62, P0, R68, UR6, 0x2 ;  /* 0x00000006443e7c11 */ /* 0x000fe2000f8010ff */
[----:B------:R-:W-:Y:S01]  /*1ad0*/  IMAD.X R89, RZ, RZ, RZ, P2 ;  /* 0x000000ffff597224 */ /* 0x000fe200010e06ff */
[----:B------:R-:W-:-:S02]  /*1ae0*/  LEA R26, P1, R27, UR6, 0x2 ;  /* 0x000000061b1a7c11 */ /* 0x000fc4000f8210ff */
[----:B------:R-:W-:Y:S02]  /*1af0*/  LEA.HI.X R63, R68, UR7, R91, 0x2, P0 ;  /* 0x00000007443f7c11 */ /* 0x000fe400080f145b */
[----:B------:R-:W-:Y:S02]  /*1b00*/  LEA.HI.X R27, R27, UR7, R60, 0x2, P1 ;  /* 0x000000071b1b7c11 */ /* 0x000fe400088f143c */
[----:B------:R-:W-:Y:S01]  /*1b10*/  IADD3 R60, P0, PT, R58, UR4, RZ ;  /* 0x000000043a3c7c10 */ /* 0x000fe2000ff1e0ff */
[----:B------:R-:W-:-:S04]  /*1b20*/  VIADD R58, R64, 0x6 ;  /* 0x00000006403a7836 */ /* 0x000fc80000000000 */
[----:B------:R-:W-:Y:S01]  /*1b30*/  IMAD.X R69, RZ, RZ, RZ, P0 ;  /* 0x000000ffff457224 */ /* 0x000fe200000e06ff */
[----:B------:R-:W-:Y:S02]  /*1b40*/  IADD3 R58, P1, PT, R58, UR4, RZ ;  /* 0x000000043a3a7c10 */ /* 0x000fe4000ff3e0ff */
[----:B------:R-:W-:-:S03]  /*1b50*/  LEA R68, P0, R60, UR6, 0x2 ;  /* 0x000000063c447c11 */ /* 0x000fc6000f8010ff */
[----:B------:R-:W-:Y:S01]  /*1b60*/  IMAD.X R91, RZ, RZ, RZ, P1 ;  /* 0x000000ffff5b7224 */ /* 0x000fe200008e06ff */
[----:B------:R-:W-:Y:S02]  /*1b70*/  LEA.HI.X R69, R60, UR7, R69, 0x2, P0 ;  /* 0x000000073c457c11 */ /* 0x000fe400080f1445 */
[----:B------:R-:W-:Y:S02]  /*1b80*/  LEA R76, P0, R58, UR6, 0x2 ;  /* 0x000000063a4c7c11 */ /* 0x000fe4000f8010ff */
[----:B------:R-:W-:Y:S02]  /*1b90*/  LEA R60, P1, R82, UR6, 0x2 ;  /* 0x00000006523c7c11 */ /* 0x000fe4000f8210ff */
[----:B0-----:R-:W-:Y:S01]  /*1ba0*/  LEA.HI.X R77, R58, UR7, R91, 0x2, P0 ;  /* 0x000000073a4d7c11 */ /* 0x001fe200080f145b */
[----:B------:R-:W-:Y:S01]  /*1bb0*/  FMUL R91, R59, UR5 ;  /* 0x000000053b5b7c20 */ /* 0x000fe20008400000 */
[----:B------:R-:W-:Y:S02]  /*1bc0*/  IADD3 R58, P0, PT, R56, UR4, RZ ;  /* 0x00000004383a7c10 */ /* 0x000fe4000ff1e0ff */
[----:B------:R-:W-:Y:S01]  /*1bd0*/  LEA.HI.X R61, R82, UR7, R89, 0x2, P1 ;  /* 0x00000007523d7c11 */ /* 0x000fe200088f1459 */
[----:B------:R-:W-:Y:S01]  /*1be0*/  FMUL R89, R54, UR5 ;  /* 0x0000000536597c20 */ /* 0x000fe20008400000 */
[----:B--2---:R-:W-:Y:S01]  /*1bf0*/  IADD3.X R65, PT, PT, RZ, RZ, RZ, P0, !PT ;  /* 0x000000ffff417210 */ /* 0x004fe200007fe4ff */
[----:B------:R-:W-:Y:S01]  /*1c00*/  VIADD R54, R56, 0x4 ;  /* 0x0000000438367836 */ /* 0x000fe20000000000 */
[----:B------:R-:W-:-:S02]  /*1c10*/  LEA R64, P0, R58, UR6, 0x2 ;  /* 0x000000063a407c11 */ /* 0x000fc4000f8010ff */
[----:B------:R0:W-:Y:S02]  /*1c20*/  STG.E desc[UR10][R78.64+0x4], R89 ;  /* 0x000004594e007986 */ /* 0x0001e4000c10190a */
[----:B------:R-:W-:Y:S02]  /*1c30*/  LEA.HI.X R65, R58, UR7, R65, 0x2, P0 ;  /* 0x000000073a417c11 */ /* 0x000fe400080f1441 */
[----:B------:R-:W-:Y:S01]  /*1c40*/  IADD3 R88, P0, PT, R88, UR4, RZ ;  /* 0x0000000458587c10 */ /* 0x000fe2000ff1e0ff */
[----:B------:R1:W-:Y:S01]  /*1c50*/  STG.E desc[UR10][R24.64], R91 ;  /* 0x0000005b18007986 */ /* 0x0003e2000c10190a */
[----:B------:R-:W-:Y:S01]  /*1c60*/  IADD3 R81, P1, PT, R54, UR4, RZ ;  /* 0x0000000436517c10 */ /* 0x000fe2000ff3e0ff */
[----:B------:R-:W-:Y:S02]  /*1c70*/  VIADD R54, R56, 0x6 ;  /* 0x0000000638367836 */ /* 0x000fe40000000000 */
[----:B------:R-:W-:Y:S01]  /*1c80*/  IMAD.X R59, RZ, RZ, RZ, P0 ;  /* 0x000000ffff3b7224 */ /* 0x000fe200000e06ff */
[----:B------:R-:W-:-:S02]  /*1c90*/  LEA R58, P0, R88, UR6, 0x2 ;  /* 0x00000006583a7c11 */ /* 0x000fc4000f8010ff */
[----:B------:R-:W-:Y:S01]  /*1ca0*/  IADD3.X R82, PT, PT, RZ, RZ, RZ, P1, !PT ;  /* 0x000000ffff527210 */ /* 0x000fe20000ffe4ff */
[----:B0-----:R-:W-:Y:S01]  /*1cb0*/  FMUL R89, R52, UR5 ;  /* 0x0000000534597c20 */ /* 0x001fe20008400000 */
[C---:B------:R-:W-:Y:S01]  /*1cc0*/  LEA R80, P1, R81.reuse, UR6, 0x2 ;  /* 0x0000000651507c11 */ /* 0x040fe2000f8210ff */
[----:B------:R-:W-:Y:S01]  /*1cd0*/  VIADD R52, R56, UR8 ;  /* 0x0000000838347c36 */ /* 0x000fe20008000000 */
[----:B------:R-:W-:Y:S01]  /*1ce0*/  LEA.HI.X R59, R88, UR7, R59, 0x2, P0 ;  /* 0x00000007583b7c11 */ /* 0x000fe200080f143b */
[----:B-1----:R-:W-:Y:S01]  /*1cf0*/  FMUL R91, R46, UR5 ;  /* 0x000000052e5b7c20 */ /* 0x002fe20008400000 */
[----:B------:R-:W-:Y:S01]  /*1d00*/  LEA.HI.X R81, R81, UR7, R82, 0x2, P1 ;  /* 0x0000000751517c11 */ /* 0x000fe200088f1452 */
[----:B------:R-:W-:Y:S01]  /*1d10*/  VIADD R24, R52, 0x1 ;  /* 0x0000000134187836 */ /* 0x000fe20000000000 */
[----:B------:R-:W-:Y:S01]  /*1d20*/  IADD3 R56, P0, PT, R54, UR4, RZ ;  /* 0x0000000436387c10 */ /* 0x000fe2000ff1e0ff */
[----:B------:R0:W-:Y:S01]  /*1d30*/  STG.E desc[UR10][R74.64], R89 ;  /* 0x000000594a007986 */ /* 0x0001e2000c10190a */
[----:B------:R-:W-:-:S02]  /*1d40*/  IADD3 R54, P1, PT, R52, UR4, RZ ;  /* 0x0000000434367c10 */ /* 0x000fc4000ff3e0ff */
[----:B------:R-:W-:Y:S01]  /*1d50*/  IADD3.X R83, PT, PT, RZ, RZ, RZ, P0, !PT ;  /* 0x000000ffff537210 */ /* 0x000fe200007fe4ff */
[----:B------:R1:W-:Y:S01]  /*1d60*/  STG.E desc[UR10][R84.64], R57 ;  /* 0x0000003954007986 */ /* 0x0003e2000c10190a */
[----:B------:R-:W-:Y:S01]  /*1d70*/  IADD3 R25, P2, PT, R24, UR4, RZ ;  /* 0x0000000418197c10 */ /* 0x000fe2000ff5e0ff */
[----:B------:R-:W-:Y:S01]  /*1d80*/  IMAD.X R79, RZ, RZ, RZ, P1 ;  /* 0x000000ffff4f7224 */ /* 0x000fe200008e06ff */
[----:B------:R-:W-:Y:S02]  /*1d90*/  LEA R78, P1, R54, UR6, 0x2 ;  /* 0x00000006364e7c11 */ /* 0x000fe4000f8210ff */
[----:B------:R-:W-:Y:S02]  /*1da0*/  LEA R82, P0, R56, UR6, 0x2 ;  /* 0x0000000638527c11 */ /* 0x000fe4000f8010ff */
[----:B------:R-:W-:Y:S01]  /*1db0*/  LEA.HI.X R79, R54, UR7, R79, 0x2, P1 ;  /* 0x00000007364f7c11 */ /* 0x000fe200088f144f */
[----:B0-----:R-:W-:Y:S01]  /*1dc0*/  FMUL R75, R50, UR5 ;  /* 0x00000005324b7c20 */ /* 0x001fe20008400000 */
[----:B------:R-:W-:Y:S01]  /*1dd0*/  FMUL R89, R55, UR5 ;  /* 0x0000000537597c20 */ /* 0x000fe20008400000 */
[----:B------:R-:W-:Y:S01]  /*1de0*/  LEA.HI.X R83, R56, UR7, R83, 0x2, P0 ;  /* 0x0000000738537c11 */ /* 0x000fe200080f1453 */
[----:B------:R-:W-:Y:S01]  /*1df0*/  IMAD.X R54, RZ, RZ, RZ, P2 ;  /* 0x000000ffff367224 */ /* 0x000fe200010e06ff */
[----:B------:R-:W-:Y:S01]  /*1e00*/  LEA R24, P0, R25, UR6, 0x2 ;  /* 0x0000000619187c11 */ /* 0x000fe2000f8010ff */
[----:B------:R-:W-:-:S02]  /*1e10*/  VIADD R50, R52, 0x2 ;  /* 0x0000000234327836 */ /* 0x000fc40000000000 */
[----:B-1----:R-:W-:Y:S01]  /*1e20*/  FMUL R85, R48, UR5 ;  /* 0x0000000530557c20 */ /* 0x002fe20008400000 */
[----:B------:R-:W-:Y:S01]  /*1e30*/  VIADD R55, R52, 0x4 ;  /* 0x0000000434377836 */ /* 0x000fe20000000000 */
[----:B------:R0:W-:Y:S01]  /*1e40*/  STG.E desc[UR10][R38.64], R75 ;  /* 0x0000004b26007986 */ /* 0x0001e2000c10190a */
[----:B------:R-:W-:Y:S02]  /*1e50*/  LEA.HI.X R25, R25, UR7, R54, 0x2, P0 ;  /* 0x0000000719197c11 */ /* 0x000fe400080f1436 */
[----:B------:R-:W-:Y:S01]  /*1e60*/  IADD3 R90, P0, PT, R50, UR4, RZ ;  /* 0x00000004325a7c10 */ /* 0x000fe2000ff1e0ff */
[----:B------:R1:W-:Y:S01]  /*1e70*/  STG.E desc[UR10][R36.64], R89 ;  /* 0x0000005924007986 */ /* 0x0003e2000c10190a */
[----:B------:R-:W-:Y:S01]  /*1e80*/  IADD3 R74, P2, PT, R55, UR4, RZ ;  /* 0x00000004374a7c10 */ /* 0x000fe2000ff5e0ff */
[C---:B------:R-:W-:Y:S01]  /*1e90*/  VIADD R50, R52.reuse, 0x5 ;  /* 0x0000000534327836 */ /* 0x040fe20000000000 */
[----:B------:R-:W-:Y:S01]  /*1ea0*/  IADD3 R54, PT, PT, R52, 0x3, RZ ;  /* 0x0000000334367810 */ /* 0x000fe20007ffe0ff */
[----:B------:R2:W-:Y:S01]  /*1eb0*/  STG.E desc[UR10][R34.64], R85 ;  /* 0x0000005522007986 */ /* 0x0005e2000c10190a */
[----:B------:R-:W-:Y:S01]  /*1ec0*/  IMAD.X R57, RZ, RZ, RZ, P0 ;  /* 0x000000ffff397224 */ /* 0x000fe200000e06ff */
[----:B------:R-:W-:Y:S01]  /*1ed0*/  LEA R56, P0, R90, UR6, 0x2 ;  /* 0x000000065a387c11 */ /* 0x000fe2000f8010ff */
[----:B0-----:R-:W-:Y:S01]  /*1ee0*/  IMAD.X R39, RZ, RZ, RZ, P2 ;  /* 0x000000ffff277224 */ /* 0x001fe200010e06ff */
[----:B------:R-:W-:-:S02]  /*1ef0*/  LEA R38, P2, R74, UR6, 0x2 ;  /* 0x000000064a267c11 */ /* 0x000fc4000f8410ff */
[----:B------:R-:W-:Y:S01]  /*1f00*/  IADD3 R88, P1, PT, R54, UR4, RZ ;  /* 0x0000000436587c10 */ /* 0x000fe2000ff3e0ff */
[----:B-1----:R-:W-:Y:S01]  /*1f10*/  FMUL R89, R53, UR5 ;  /* 0x0000000535597c20 */ /* 0x002fe20008400000 */
[----:B------:R-:W-:Y:S01]  /*1f20*/  IADD3 R37, P3, PT, R50, UR4, RZ ;  /* 0x0000000432257c10 */ /* 0x000fe2000ff7e0ff */
[----:B------:R-:W-:Y:S01]  /*1f30*/  VIADD R50, R52, 0x6 ;  /* 0x0000000634327836 */ /* 0x000fe20000000000 */
[----:B------:R-:W-:Y:S01]  /*1f40*/  LEA.HI.X R39, R74, UR7, R39, 0x2, P2 ;  /* 0x000000074a277c11 */ /* 0x000fe200090f1427 */
[----:B--2---:R-:W-:Y:S01]  /*1f50*/  FMUL R35, R44, UR5 ;  /* 0x000000052c237c20 */ /* 0x004fe20008400000 */
[----:B------:R0:W-:Y:S01]  /*1f60*/  STG.E desc[UR10][R32.64], R89 ;  /* 0x0000005920007986 */ /* 0x0001e2000c10190a */
[----:B------:R-:W-:Y:S01]  /*1f70*/  FMUL R85, R42, UR5 ;  /* 0x000000052a557c20 */ /* 0x000fe20008400000 */
[----:B------:R-:W-:Y:S01]  /*1f80*/  LEA.HI.X R57, R90, UR7, R57, 0x2, P0 ;  /* 0x000000075a397c11 */ /* 0x000fe200080f1439 */
[----:B------:R-:W-:Y:S01]  /*1f90*/  IMAD.X R74, RZ, RZ, RZ, P3 ;  /* 0x000000ffff4a7224 */ /* 0x000fe200018e06ff */
[----:B------:R1:W-:Y:S01]  /*1fa0*/  STG.E desc[UR10][R30.64], R91 ;  /* 0x0000005b1e007986 */ /* 0x0003e2000c10190a */
[----:B------:R-:W-:-:S02]  /*1fb0*/  IADD3.X R55, PT, PT, RZ, RZ, RZ, P1, !PT ;  /* 0x000000ffff377210 */ /* 0x000fc40000ffe4ff */
[C---:B------:R-:W-:Y:S01]  /*1fc0*/  LEA R36, P0, R37.reuse, UR6, 0x2 ;  /* 0x0000000625247c11 */ /* 0x040fe2000f8010ff */
[----:B------:R2:W-:Y:S01]  /*1fd0*/  STG.E desc[UR10][R70.64+0x4], R35 ;  /* 0x0000042346007986 */ /* 0x0005e2000c10190a */
[----:B------:R-:W-:Y:S02]  /*1fe0*/  LEA R54, P1, R88, UR6, 0x2 ;  /* 0x0000000658367c11 */ /* 0x000fe4000f8210ff */
[----:B------:R-:W-:Y:S01]  /*1ff0*/  IADD3 R52, PT, PT, R52, 0x7, RZ ;  /* 0x0000000734347810 */ /* 0x000fe20007ffe0ff */
[----:B0-----:R-:W-:Y:S01]  /*2000*/  FMUL R33, R40, UR5 ;  /* 0x0000000528217c20 */ /* 0x001fe20008400000 */
[----:B------:R0:W-:Y:S01]  /*2010*/  STG.E desc[UR10][R70.64+0x8], R49 ;  /* 0x0000083146007986 */ /* 0x0001e2000c10190a */
[----:B------:R-:W-:Y:S01]  /*2020*/  LEA.HI.X R37, R37, UR7, R74, 0x2, P0 ;  /* 0x0000000725257c11 */ /* 0x000fe200080f144a */
[----:B-1----:R-:W-:Y:S02]  /*2030*/  FMUL R31, R22, UR5 ;  /* 0x00000005161f7c20 */ /* 0x002fe40008400000 */
[----:B------:R-:W-:Y:S01]  /*2040*/  STG.E desc[UR10][R70.64], R51 ;  /* 0x0000003346007986 */ /* 0x000fe2000c10190a */
[----:B------:R-:W-:Y:S01]  /*2050*/  LEA.HI.X R55, R88, UR7, R55, 0x2, P1 ;  /* 0x0000000758377c11 */ /* 0x000fe200088f1437 */
[----:B--2---:R-:W-:-:S02]  /*2060*/  FMUL R35, R20, UR5 ;  /* 0x0000000514237c20 */ /* 0x004fc40008400000 */
[----:B------:R-:W-:Y:S01]  /*2070*/  STG.E desc[UR10][R70.64+0xc], R85 ;  /* 0x00000c5546007986 */ /* 0x000fe2000c10190a */
[----:B------:R-:W-:Y:S02]  /*2080*/  IADD3 R50, P0, PT, R50, UR4, RZ ;  /* 0x0000000432327c10 */ /* 0x000fe4000ff1e0ff */
[----:B------:R-:W-:Y:S01]  /*2090*/  IADD3 R48, P1, PT, R52, UR4, RZ ;  /* 0x0000000434307c10 */ /* 0x000fe2000ff3e0ff */
[----:B0-----:R-:W-:Y:S01]  /*20a0*/  FMUL R49, R18, UR5 ;  /* 0x0000000512317c20 */ /* 0x001fe20008400000 */
[----:B------:R-:W-:Y:S01]  /*20b0*/  STG.E desc[UR10][R86.64], R47 ;  /* 0x0000002f56007986 */ /* 0x000fe2000c10190a */
[----:B------:R-:W-:Y:S01]  /*20c0*/  IMAD.X R75, RZ, RZ, RZ, P0 ;  /* 0x000000ffff4b7224 */ /* 0x000fe200000e06ff */
[----:B------:R-:W-:Y:S01]  /*20d0*/  LEA R74, P0, R50, UR6, 0x2 ;  /* 0x00000006324a7c11 */ /* 0x000fe2000f8010ff */
[----:B------:R-:W-:Y:S01]  /*20e0*/  IMAD.X R93, RZ, RZ, RZ, P1 ;  /* 0x000000ffff5d7224 */ /* 0x000fe200008e06ff */
[----:B------:R0:W-:Y:S01]  /*20f0*/  STG.E desc[UR10][R86.64+0x4], R33 ;  /* 0x0000042156007986 */ /* 0x0001e2000c10190a */
[----:B------:R-:W-:-:S02]  /*2100*/  LEA R52, P1, R48, UR6, 0x2 ;  /* 0x0000000630347c11 */ /* 0x000fc4000f8210ff */
[----:B------:R-:W-:Y:S01]  /*2110*/  LEA.HI.X R75, R50, UR7, R75, 0x2, P0 ;  /* 0x00000007324b7c11 */ /* 0x000fe200080f144b */
[----:B------:R-:W-:Y:S01]  /*2120*/  STG.E desc[UR10][R86.64+0x8], R45 ;  /* 0x0000082d56007986 */ /* 0x000fe2000c10190a */
[----:B------:R-:W-:-:S03]  /*2130*/  LEA.HI.X R53, R48, UR7, R93, 0x2, P1 ;  /* 0x0000000730357c11 */ /* 0x000fc600088f145d */
[----:B------:R1:W-:Y:S04]  /*2140*/  STG.E desc[UR10][R86.64+0xc], R31 ;  /* 0x00000c1f56007986 */ /* 0x0003e8000c10190a */
[----:B------:R-:W-:Y:S01]  /*2150*/  STG.E desc[UR10][R72.64], R43 ;  /* 0x0000002b48007986 */ /* 0x000fe2000c10190a */
[----:B0-----:R-:W-:-:S03]  /*2160*/  FMUL R33, R16, UR5 ;  /* 0x0000000510217c20 */ /* 0x001fc60008400000 */
[----:B------:R-:W-:Y:S04]  /*2170*/  STG.E desc[UR10][R66.64], R35 ;  /* 0x0000002342007986 */ /* 0x000fe8000c10190a */
[----:B------:R0:W-:Y:S01]  /*2180*/  STG.E desc[UR10][R28.64], R41 ;  /* 0x000000291c007986 */ /* 0x0001e2000c10190a */
[----:B-1----:R-:W-:-:S03]  /*2190*/  FMUL R31, R14, UR5 ;  /* 0x000000050e1f7c20 */ /* 0x002fc60008400000 */
[----:B------:R-:W-:Y:S04]  /*21a0*/  STG.E desc[UR10][R62.64], R49 ;  /* 0x000000313e007986 */ /* 0x000fe8000c10190a */
[----:B------:R1:W-:Y:S04]  /*21b0*/  STG.E desc[UR10][R26.64], R23 ;  /* 0x000000171a007986 */ /* 0x0003e8000c10190a */
[----:B------:R-:W-:Y:S01]  /*21c0*/  STG.E desc[UR10][R68.64], R33 ;  /* 0x0000002144007986 */ /* 0x000fe2000c10190a */
[----:B0-----:R-:W-:-:S03]  /*21d0*/  FMUL R29, R12, UR5 ;  /* 0x000000050c1d7c20 */ /* 0x001fc60008400000 */
[----:B------:R0:W-:Y:S04]  /*21e0*/  STG.E desc[UR10][R76.64], R21 ;  /* 0x000000154c007986 */ /* 0x0001e8000c10190a */
[----:B------:R-:W-:Y:S01]  /*21f0*/  STG.E desc[UR10][R60.64], R31 ;  /* 0x0000001f3c007986 */ /* 0x000fe2000c10190a */
[----:B-1----:R-:W-:-:S03]  /*2200*/  FMUL R23, R8, UR5 ;  /* 0x0000000508177c20 */ /* 0x002fc60008400000 */
[----:B------:R-:W-:Y:S01]  /*2210*/  STG.E desc[UR10][R64.64], R19 ;  /* 0x0000001340007986 */ /* 0x000fe2000c10190a */
[----:B0-----:R-:W-:-:S03]  /*2220*/  FMUL R21, R10, UR5 ;  /* 0x000000050a157c20 */ /* 0x001fc60008400000 */
[----:B------:R0:W-:Y:S04]  /*2230*/  STG.E desc[UR10][R64.64+0x4], R17 ;  /* 0x0000041140007986 */ /* 0x0001e8000c10190a */
[----:B------:R1:W-:Y:S04]  /*2240*/  STG.E desc[UR10][R58.64], R15 ;  /* 0x0000000f3a007986 */ /* 0x0003e8000c10190a */
[----:B------:R-:W-:Y:S01]  /*2250*/  STG.E desc[UR10][R58.64+0x4], R29 ;  /* 0x0000041d3a007986 */ /* 0x000fe2000c10190a */
[----:B0-----:R-:W-:-:S03]  /*2260*/  FMUL R17, R6, UR5 ;  /* 0x0000000506117c20 */ /* 0x001fc60008400000 */
[----:B------:R0:W-:Y:S01]  /*2270*/  STG.E desc[UR10][R80.64], R13 ;  /* 0x0000000d50007986 */ /* 0x0001e2000c10190a */
[----:B-1----:R-:W-:-:S03]  /*2280*/  FMUL R15, R2, UR5 ;  /* 0x00000005020f7c20 */ /* 0x002fc60008400000 */
[----:B------:R-:W-:Y:S04]  /*2290*/  STG.E desc[UR10][R80.64+0x4], R21 ;  /* 0x0000041550007986 */ /* 0x000fe8000c10190a */
[----:B------:R1:W-:Y:S01]  /*22a0*/  STG.E desc[UR10][R82.64], R11 ;  /* 0x0000000b52007986 */ /* 0x0003e2000c10190a */
[----:B0-----:R-:W-:-:S03]  /*22b0*/  FMUL R13, R4, UR5 ;  /* 0x00000005040d7c20 */ /* 0x001fc60008400000 */
[----:B------:R-:W-:Y:S04]  /*22c0*/  STG.E desc[UR10][R82.64+0x4], R23 ;  /* 0x0000041752007986 */ /* 0x000fe8000c10190a */
[----:B------:R-:W-:Y:S01]  /*22d0*/  STG.E desc[UR10][R78.64], R9 ;  /* 0x000000094e007986 */ /* 0x000fe2000c10190a */
[----:B-1----:R-:W-:-:S03]  /*22e0*/  FMUL R11, R0, UR5 ;  /* 0x00000005000b7c20 */ /* 0x002fc60008400000 */
[----:B------:R-:W-:Y:S04]  /*22f0*/  STG.E desc[UR10][R24.64], R17 ;  /* 0x0000001118007986 */ /* 0x000fe8000c10190a */
[----:B------:R-:W-:Y:S04]  /*2300*/  STG.E desc[UR10][R56.64], R7 ;  /* 0x0000000738007986 */ /* 0x000fe8000c10190a */
[----:B------:R-:W-:Y:S04]  /*2310*/  STG.E desc[UR10][R54.64], R13 ;  /* 0x0000000d36007986 */ /* 0x000fe8000c10190a */
[----:B------:R-:W-:Y:S04]  /*2320*/  STG.E desc[UR10][R38.64], R5 ;  /* 0x0000000526007986 */ /* 0x000fe8000c10190a */
[----:B------:R-:W-:Y:S04]  /*2330*/  STG.E desc[UR10][R36.64], R15 ;  /* 0x0000000f24007986 */ /* 0x000fe8000c10190a */
[----:B------:R-:W-:Y:S04]  /*2340*/  STG.E desc[UR10][R74.64], R3 ;  /* 0x000000034a007986 */ /* 0x000fe8000c10190a */
[----:B------:R-:W-:Y:S01]  /*2350*/  STG.E desc[UR10][R52.64], R11 ;  /* 0x0000000b34007986 */ /* 0x000fe2000c10190a */
[----:B------:R-:W-:Y:S05]  /*2360*/  EXIT ;  /* 0x000000000000794d */ /* 0x000fea0003800000 */
.L_x_3:
[----:B------:R-:W-:-:S00]  /*2370*/  BRA `(.L_x_3) ;  /* 0xfffffffc00fc7947 */ /* 0x000fc0000383ffff */
[----:B------:R-:W-:-:S00]  /*2380*/  NOP ;  /* 0x0000000000007918 */ /* 0x000fc00000000000 */
[----:B------:R-:W-:-:S00]  /*2390*/  NOP ;  /* 0x0000000000007918 */ /* 0x000fc00000000000 */
[----:B------:R-:W-:-:S00]  /*23a0*/  NOP ;  /* 0x0000000000007918 */ /* 0x000fc00000000000 */
[----:B------:R-:W-:-:S00]  /*23b0*/  NOP ;  /* 0x0000000000007918 */ /* 0x000fc00000000000 */
[----:B------:R-:W-:-:S00]  /*23c0*/  NOP ;  /* 0x0000000000007918 */ /* 0x000fc00000000000 */
[----:B------:R-:W-:-:S00]  /*23d0*/  NOP ;  /* 0x0000000000007918 */ /* 0x000fc00000000000 */
[----:B------:R-:W-:-:S00]  /*23e0*/  NOP ;  /* 0x0000000000007918 */ /* 0x000fc00000000000 */
[----:B------:R-:W-:-:S00]  /*23f0*/  NOP ;  /* 0x0000000000007918 */ /* 0x000fc00000000000 */
.L_x_4:


//--------------------- .nv.shared._Z19sgemm_shared_mem_2dILi128ELi128ELi8ELi8ELi8EEviiifPKfS1_fPf --------------------------
	.section	.nv.shared._Z19sgemm_shared_mem_2dILi128ELi128ELi8ELi8ELi8EEviiifPKfS1_fPf,"aw",@nobits
	.sectionflags	@""
	.align	4
.nv.shared._Z19sgemm_shared_mem_2dILi128ELi128ELi8ELi8ELi8EEviiifPKfS1_fPf:
	.zero		9216


//--------------------- .nv.shared.reserved.0     --------------------------
	.section	.nv.shared.reserved.0,"aw",@nobits
	.weak		__nv_reservedSMEM_offset_0_alias
	.size		__nv_reservedSMEM_offset_0_alias, 0, 64
	.other		__nv_reservedSMEM_offset_0_alias,@"STO_CUDA_RESERVED_SHARED STV_DEFAULT"
__nv_reservedSMEM_offset_0_alias:
	.zero		0
	.zero		64


//--------------------- .nv.constant0._Z19sgemm_shared_mem_2dILi128ELi128ELi8ELi8ELi8EEviiifPKfS1_fPf --------------------------
	.section	.nv.constant0._Z19sgemm_shared_mem_2dILi128ELi128ELi8ELi8ELi8EEviiifPKfS1_fPf,"a",@progbits
	.sectionflags	@""
	.align	4
.nv.constant0._Z19sgemm_shared_mem_2dILi128ELi128ELi8ELi8ELi8EEviiifPKfS1_fPf:
	.zero		944


//--------------------- SYMBOLS --------------------------

	.type		.nv.reservedSmem.offset0,@object
	.size		.nv.reservedSmem.offset0,0x4
	.type		.nv.reservedSmem.cap,@object
	.size		.nv.reservedSmem.cap,0x4
